//
// Generated by NVIDIA NVVM Compiler
//
// Compiler Build ID: CL-36424714
// Cuda compilation tools, release 13.0, V13.0.88
// Based on NVVM 20.0.0
//

.version 9.0
.target sm_100
.address_size 64

	// .globl	_Z11SetupKernelPfii

.visible .entry _Z11SetupKernelPfii(
	.param .u64 .ptr .align 1 _Z11SetupKernelPfii_param_0,
	.param .u32 _Z11SetupKernelPfii_param_1,
	.param .u32 _Z11SetupKernelPfii_param_2
)
{
	.reg .pred 	%p<10>;
	.reg .b32 	%r<60>;
	.reg .b32 	%f<16>;
	.reg .b64 	%rd<11>;

	ld.param.u64 	%rd2, [_Z11SetupKernelPfii_param_0];
	ld.param.u32 	%r22, [_Z11SetupKernelPfii_param_1];
	ld.param.u32 	%r23, [_Z11SetupKernelPfii_param_2];
	cvta.to.global.u64 	%rd1, %rd2;
	mov.u32 	%r24, %ctaid.x;
	mov.u32 	%r25, %ntid.x;
	mul.lo.s32 	%r1, %r24, %r25;
	mov.u32 	%r2, %tid.x;
	add.s32 	%r58, %r1, %r2;
	setp.ge.s32 	%p1, %r58, %r23;
	@%p1 bra 	$L__BB0_13;
	add.s32 	%r26, %r58, 12288;
	max.s32 	%r27, %r23, %r26;
	sub.s32 	%r28, %r27, %r58;
	add.s32 	%r29, %r28, -12288;
	setp.ne.s32 	%p2, %r29, 0;
	selp.u32 	%r30, 1, 0, %p2;
	selp.s32 	%r31, -1, 0, %p2;
	add.s32 	%r32, %r29, %r31;
	mul.hi.u32 	%r33, %r32, -1431655765;
	shr.u32 	%r34, %r33, 13;
	add.s32 	%r4, %r34, %r30;
	add.s32 	%r5, %r4, 1;
	and.b32  	%r6, %r5, 7;
	setp.lt.u32 	%p3, %r4, 7;
	@%p3 bra 	$L__BB0_5;
	add.s32 	%r56, %r58, 49152;
	add.s32 	%r35, %r2, %r22;
	add.s32 	%r55, %r35, %r1;
	and.b32  	%r36, %r5, 2097144;
	neg.s32 	%r54, %r36;
$L__BB0_3:
	.pragma "nounroll";
	add.s32 	%r37, %r56, -49152;
	cvt.rn.f32.s32 	%f1, %r55;
	mul.wide.s32 	%rd3, %r37, 4;
	add.s64 	%rd4, %rd1, %rd3;
	st.global.f32 	[%rd4], %f1;
	add.s32 	%r38, %r55, 12288;
	cvt.rn.f32.s32 	%f2, %r38;
	st.global.f32 	[%rd4+49152], %f2;
	add.s32 	%r39, %r55, 24576;
	cvt.rn.f32.s32 	%f3, %r39;
	st.global.f32 	[%rd4+98304], %f3;
	add.s32 	%r40, %r55, 36864;
	cvt.rn.f32.s32 	%f4, %r40;
	st.global.f32 	[%rd4+147456], %f4;
	add.s32 	%r41, %r55, 49152;
	cvt.rn.f32.s32 	%f5, %r41;
	st.global.f32 	[%rd4+196608], %f5;
	add.s32 	%r42, %r55, 61440;
	cvt.rn.f32.s32 	%f6, %r42;
	st.global.f32 	[%rd4+245760], %f6;
	add.s32 	%r43, %r55, 73728;
	cvt.rn.f32.s32 	%f7, %r43;
	st.global.f32 	[%rd4+294912], %f7;
	add.s32 	%r44, %r55, 86016;
	cvt.rn.f32.s32 	%f8, %r44;
	st.global.f32 	[%rd4+344064], %f8;
	add.s32 	%r56, %r56, 98304;
	add.s32 	%r55, %r55, 98304;
	add.s32 	%r54, %r54, 8;
	setp.ne.s32 	%p4, %r54, 0;
	@%p4 bra 	$L__BB0_3;
	add.s32 	%r58, %r56, -49152;
$L__BB0_5:
	setp.eq.s32 	%p5, %r6, 0;
	@%p5 bra 	$L__BB0_13;
	setp.lt.u32 	%p6, %r6, 4;
	@%p6 bra 	$L__BB0_8;
	add.s32 	%r45, %r58, %r22;
	cvt.rn.f32.s32 	%f9, %r45;
	mul.wide.s32 	%rd5, %r58, 4;
	add.s64 	%rd6, %rd1, %rd5;
	st.global.f32 	[%rd6], %f9;
	add.s32 	%r46, %r45, 12288;
	cvt.rn.f32.s32 	%f10, %r46;
	st.global.f32 	[%rd6+49152], %f10;
	add.s32 	%r47, %r45, 24576;
	cvt.rn.f32.s32 	%f11, %r47;
	st.global.f32 	[%rd6+98304], %f11;
	add.s32 	%r48, %r45, 36864;
	cvt.rn.f32.s32 	%f12, %r48;
	st.global.f32 	[%rd6+147456], %f12;
	add.s32 	%r58, %r58, 49152;
$L__BB0_8:
	and.b32  	%r49, %r5, 3;
	setp.eq.s32 	%p7, %r49, 0;
	@%p7 bra 	$L__BB0_13;
	setp.eq.s32 	%p8, %r49, 1;
	@%p8 bra 	$L__BB0_11;
	add.s32 	%r50, %r58, %r22;
	cvt.rn.f32.s32 	%f13, %r50;
	mul.wide.s32 	%rd7, %r58, 4;
	add.s64 	%rd8, %rd1, %rd7;
	st.global.f32 	[%rd8], %f13;
	add.s32 	%r51, %r50, 12288;
	cvt.rn.f32.s32 	%f14, %r51;
	st.global.f32 	[%rd8+49152], %f14;
	add.s32 	%r58, %r58, 24576;
$L__BB0_11:
	and.b32  	%r52, %r4, 1;
	setp.eq.b32 	%p9, %r52, 1;
	@%p9 bra 	$L__BB0_13;
	add.s32 	%r53, %r58, %r22;
	cvt.rn.f32.s32 	%f15, %r53;
	mul.wide.s32 	%rd9, %r58, 4;
	add.s64 	%rd10, %rd1, %rd9;
	st.global.f32 	[%rd10], %f15;
$L__BB0_13:
	ret;

}
	// .globl	_Z16init_coordinatorPN4cuda3__47barrierILNS_3std3__412thread_scopeE0ENS3_18__empty_completionEEEi
.visible .entry _Z16init_coordinatorPN4cuda3__47barrierILNS_3std3__412thread_scopeE0ENS3_18__empty_completionEEEi(
	.param .u64 .ptr .align 1 _Z16init_coordinatorPN4cuda3__47barrierILNS_3std3__412thread_scopeE0ENS3_18__empty_completionEEEi_param_0,
	.param .u32 _Z16init_coordinatorPN4cuda3__47barrierILNS_3std3__412thread_scopeE0ENS3_18__empty_completionEEEi_param_1
)
{
	.reg .b64 	%rd<8>;

	ld.param.u64 	%rd1, [_Z16init_coordinatorPN4cuda3__47barrierILNS_3std3__412thread_scopeE0ENS3_18__empty_completionEEEi_param_0];
	ld.param.s32 	%rd2, [_Z16init_coordinatorPN4cuda3__47barrierILNS_3std3__412thread_scopeE0ENS3_18__empty_completionEEEi_param_1];
	cvta.to.global.u64 	%rd3, %rd1;
	shl.b64 	%rd4, %rd2, 32;
	sub.s64 	%rd5, -9223372036854775808, %rd4;
	sub.s64 	%rd6, 2147483648, %rd2;
	or.b64  	%rd7, %rd5, %rd6;
	st.global.u64 	[%rd3], %rd7;
	ret;

}
	// .globl	_Z26MultiplyAndAllGatherKernelPfS_S_S_S_iifPN4cuda3__47barrierILNS0_3std3__412thread_scopeE0ENS4_18__empty_completionEEE
.visible .entry _Z26MultiplyAndAllGatherKernelPfS_S_S_S_iifPN4cuda3__47barrierILNS0_3std3__412thread_scopeE0ENS4_18__empty_completionEEE(
	.param .u64 .ptr .align 1 _Z26MultiplyAndAllGatherKernelPfS_S_S_S_iifPN4cuda3__47barrierILNS0_3std3__412thread_scopeE0ENS4_18__empty_completionEEE_param_0,
	.param .u64 .ptr .align 1 _Z26MultiplyAndAllGatherKernelPfS_S_S_S_iifPN4cuda3__47barrierILNS0_3std3__412thread_scopeE0ENS4_18__empty_completionEEE_param_1,
	.param .u64 .ptr .align 1 _Z26MultiplyAndAllGatherKernelPfS_S_S_S_iifPN4cuda3__47barrierILNS0_3std3__412thread_scopeE0ENS4_18__empty_completionEEE_param_2,
	.param .u64 .ptr .align 1 _Z26MultiplyAndAllGatherKernelPfS_S_S_S_iifPN4cuda3__47barrierILNS0_3std3__412thread_scopeE0ENS4_18__empty_completionEEE_param_3,
	.param .u64 .ptr .align 1 _Z26MultiplyAndAllGatherKernelPfS_S_S_S_iifPN4cuda3__47barrierILNS0_3std3__412thread_scopeE0ENS4_18__empty_completionEEE_param_4,
	.param .u32 _Z26MultiplyAndAllGatherKernelPfS_S_S_S_iifPN4cuda3__47barrierILNS0_3std3__412thread_scopeE0ENS4_18__empty_completionEEE_param_5,
	.param .u32 _Z26MultiplyAndAllGatherKernelPfS_S_S_S_iifPN4cuda3__47barrierILNS0_3std3__412thread_scopeE0ENS4_18__empty_completionEEE_param_6,
	.param .f32 _Z26MultiplyAndAllGatherKernelPfS_S_S_S_iifPN4cuda3__47barrierILNS0_3std3__412thread_scopeE0ENS4_18__empty_completionEEE_param_7,
	.param .u64 .ptr .align 1 _Z26MultiplyAndAllGatherKernelPfS_S_S_S_iifPN4cuda3__47barrierILNS0_3std3__412thread_scopeE0ENS4_18__empty_completionEEE_param_8
)
{
	.reg .pred 	%p<21>;
	.reg .b32 	%r<49>;
	.reg .b32 	%f<37>;
	.reg .b64 	%rd<54>;

	ld.param.u64 	%rd16, [_Z26MultiplyAndAllGatherKernelPfS_S_S_S_iifPN4cuda3__47barrierILNS0_3std3__412thread_scopeE0ENS4_18__empty_completionEEE_param_1];
	ld.param.u64 	%rd17, [_Z26MultiplyAndAllGatherKernelPfS_S_S_S_iifPN4cuda3__47barrierILNS0_3std3__412thread_scopeE0ENS4_18__empty_completionEEE_param_2];
	ld.param.u64 	%rd18, [_Z26MultiplyAndAllGatherKernelPfS_S_S_S_iifPN4cuda3__47barrierILNS0_3std3__412thread_scopeE0ENS4_18__empty_completionEEE_param_3];
	ld.param.u64 	%rd19, [_Z26MultiplyAndAllGatherKernelPfS_S_S_S_iifPN4cuda3__47barrierILNS0_3std3__412thread_scopeE0ENS4_18__empty_completionEEE_param_4];
	ld.param.u32 	%r26, [_Z26MultiplyAndAllGatherKernelPfS_S_S_S_iifPN4cuda3__47barrierILNS0_3std3__412thread_scopeE0ENS4_18__empty_completionEEE_param_5];
	ld.param.u32 	%r24, [_Z26MultiplyAndAllGatherKernelPfS_S_S_S_iifPN4cuda3__47barrierILNS0_3std3__412thread_scopeE0ENS4_18__empty_completionEEE_param_6];
	ld.param.f32 	%f1, [_Z26MultiplyAndAllGatherKernelPfS_S_S_S_iifPN4cuda3__47barrierILNS0_3std3__412thread_scopeE0ENS4_18__empty_completionEEE_param_7];
	ld.param.u64 	%rd15, [_Z26MultiplyAndAllGatherKernelPfS_S_S_S_iifPN4cuda3__47barrierILNS0_3std3__412thread_scopeE0ENS4_18__empty_completionEEE_param_8];
	cvta.to.global.u64 	%rd20, %rd18;
	cvta.to.global.u64 	%rd21, %rd17;
	cvta.to.global.u64 	%rd22, %rd16;
	cvta.to.global.u64 	%rd1, %rd19;
	mov.u32 	%r27, %ctaid.x;
	mov.u32 	%r28, %ntid.x;
	mov.u32 	%r1, %tid.x;
	mad.lo.s32 	%r2, %r27, %r28, %r1;
	mul.lo.s32 	%r3, %r24, %r26;
	add.s32 	%r4, %r2, 12288;
	max.s32 	%r29, %r24, %r4;
	sub.s32 	%r30, %r29, %r2;
	add.s32 	%r31, %r30, -12288;
	setp.ne.s32 	%p1, %r31, 0;
	selp.u32 	%r32, 1, 0, %p1;
	selp.s32 	%r33, -1, 0, %p1;
	add.s32 	%r34, %r31, %r33;
	mul.hi.u32 	%r35, %r34, -1431655765;
	shr.u32 	%r36, %r35, 13;
	add.s32 	%r5, %r36, %r32;
	add.s32 	%r37, %r5, 1;
	and.b32  	%r6, %r37, 3;
	cvt.s64.s32 	%rd23, %r2;
	mul.wide.s32 	%rd24, %r2, 4;
	add.s64 	%rd2, %rd1, %rd24;
	add.s32 	%r38, %r2, %r3;
	mul.wide.s32 	%rd25, %r38, 4;
	add.s64 	%rd3, %rd22, %rd25;
	add.s64 	%rd4, %rd21, %rd25;
	add.s64 	%rd5, %rd20, %rd25;
	cvt.s64.s32 	%rd26, %r3;
	add.s64 	%rd27, %rd23, %rd26;
	shl.b64 	%rd28, %rd27, 2;
	add.s64 	%rd6, %rd22, %rd28;
	add.s64 	%rd7, %rd21, %rd28;
	add.s64 	%rd8, %rd20, %rd28;
	add.s64 	%rd9, %rd22, 98304;
	add.s64 	%rd10, %rd21, 98304;
	add.s64 	%rd11, %rd20, 98304;
	mov.b32 	%r42, 0;
$L__BB2_1:
	setp.ge.s32 	%p2, %r2, %r24;
	@%p2 bra 	$L__BB2_9;
	setp.eq.s32 	%p3, %r6, 0;
	mov.u32 	%r43, %r2;
	@%p3 bra 	$L__BB2_6;
	setp.eq.s32 	%p4, %r6, 1;
	ld.global.f32 	%f2, [%rd2];
	mul.f32 	%f3, %f1, %f2;
	st.global.f32 	[%rd2], %f3;
	st.global.f32 	[%rd3], %f3;
	ld.global.f32 	%f4, [%rd2];
	st.global.f32 	[%rd4], %f4;
	st.global.f32 	[%rd5], %f4;
	mov.u32 	%r43, %r4;
	@%p4 bra 	$L__BB2_6;
	add.s32 	%r43, %r2, 24576;
	setp.eq.s32 	%p5, %r6, 2;
	ld.global.f32 	%f5, [%rd2+49152];
	mul.f32 	%f6, %f1, %f5;
	st.global.f32 	[%rd2+49152], %f6;
	st.global.f32 	[%rd3+49152], %f6;
	ld.global.f32 	%f7, [%rd2+49152];
	st.global.f32 	[%rd4+49152], %f7;
	st.global.f32 	[%rd5+49152], %f7;
	@%p5 bra 	$L__BB2_6;
	add.s32 	%r43, %r2, 36864;
	ld.global.f32 	%f8, [%rd2+98304];
	mul.f32 	%f9, %f1, %f8;
	st.global.f32 	[%rd2+98304], %f9;
	st.global.f32 	[%rd6+98304], %f9;
	ld.global.f32 	%f10, [%rd2+98304];
	st.global.f32 	[%rd7+98304], %f10;
	st.global.f32 	[%rd8+98304], %f10;
$L__BB2_6:
	setp.lt.u32 	%p6, %r5, 3;
	@%p6 bra 	$L__BB2_9;
	add.s32 	%r44, %r3, %r43;
$L__BB2_8:
	mul.wide.s32 	%rd29, %r43, 4;
	add.s64 	%rd30, %rd1, %rd29;
	mul.wide.s32 	%rd31, %r44, 4;
	add.s64 	%rd32, %rd9, %rd31;
	add.s64 	%rd33, %rd10, %rd31;
	add.s64 	%rd34, %rd11, %rd31;
	ld.global.f32 	%f11, [%rd30];
	mul.f32 	%f12, %f1, %f11;
	st.global.f32 	[%rd30], %f12;
	st.global.f32 	[%rd32+-98304], %f12;
	ld.global.f32 	%f13, [%rd30];
	st.global.f32 	[%rd33+-98304], %f13;
	st.global.f32 	[%rd34+-98304], %f13;
	ld.global.f32 	%f14, [%rd30+49152];
	mul.f32 	%f15, %f1, %f14;
	st.global.f32 	[%rd30+49152], %f15;
	st.global.f32 	[%rd32+-49152], %f15;
	ld.global.f32 	%f16, [%rd30+49152];
	st.global.f32 	[%rd33+-49152], %f16;
	st.global.f32 	[%rd34+-49152], %f16;
	ld.global.f32 	%f17, [%rd30+98304];
	mul.f32 	%f18, %f1, %f17;
	st.global.f32 	[%rd30+98304], %f18;
	st.global.f32 	[%rd32], %f18;
	ld.global.f32 	%f19, [%rd30+98304];
	st.global.f32 	[%rd33], %f19;
	st.global.f32 	[%rd34], %f19;
	ld.global.f32 	%f20, [%rd30+147456];
	mul.f32 	%f21, %f1, %f20;
	st.global.f32 	[%rd30+147456], %f21;
	st.global.f32 	[%rd32+49152], %f21;
	ld.global.f32 	%f22, [%rd30+147456];
	st.global.f32 	[%rd33+49152], %f22;
	st.global.f32 	[%rd34+49152], %f22;
	add.s32 	%r43, %r43, 49152;
	add.s32 	%r44, %r44, 49152;
	setp.lt.s32 	%p7, %r43, %r24;
	@%p7 bra 	$L__BB2_8;
$L__BB2_9:
	setp.ne.s32 	%p8, %r1, 0;
	bar.sync 	0;
	@%p8 bra 	$L__BB2_20;
	mov.b64 	%rd37, 4294967296;
	// begin inline asm
	atom.add.acq_rel.sys.u64 %rd35,[%rd15],%rd37;
	// end inline asm
	add.s64 	%rd38, %rd35, 4294967296;
	xor.b64  	%rd39, %rd38, %rd35;
	setp.gt.s64 	%p9, %rd39, -1;
	@%p9 bra 	$L__BB2_12;
	shl.b64 	%rd42, %rd35, 32;
	// begin inline asm
	atom.add.relaxed.sys.u64 %rd40,[%rd15],%rd42;
	// end inline asm
$L__BB2_12:
	mov.b32 	%r46, 0;
	// begin inline asm
	mov.u64 %rd43, %globaltimer;
	// end inline asm
$L__BB2_13:
	// begin inline asm
	ld.acquire.sys.b64 %rd44,[%rd15];
	// end inline asm
	xor.b64  	%rd46, %rd44, %rd35;
	setp.lt.s64 	%p10, %rd46, 0;
	@%p10 bra 	$L__BB2_20;
	setp.gt.s32 	%p18, %r46, 15;
	@%p18 bra 	$L__BB2_16;
	add.s32 	%r46, %r46, 1;
	bra.uni 	$L__BB2_13;
$L__BB2_16:
	// begin inline asm
	mov.u64 %rd49, %globaltimer;
	// end inline asm
	sub.s64 	%rd14, %rd49, %rd43;
	setp.lt.s64 	%p19, %rd14, 4000000;
	@%p19 bra 	$L__BB2_18;
	mov.b32 	%r40, 1000000;
	// begin inline asm
	nanosleep.u32 %r40;
	// end inline asm
	bra.uni 	$L__BB2_13;
$L__BB2_18:
	setp.lt.s64 	%p20, %rd14, 40000;
	@%p20 bra 	$L__BB2_13;
	shr.s64 	%rd50, %rd14, 63;
	shr.u64 	%rd51, %rd50, 62;
	add.s64 	%rd52, %rd14, %rd51;
	shr.u64 	%rd53, %rd52, 2;
	cvt.u32.u64 	%r41, %rd53;
	// begin inline asm
	nanosleep.u32 %r41;
	// end inline asm
	bra.uni 	$L__BB2_13;
$L__BB2_20:
	bar.sync 	0;
	@%p2 bra 	$L__BB2_27;
	setp.eq.s32 	%p12, %r6, 0;
	mov.u32 	%r47, %r2;
	@%p12 bra 	$L__BB2_25;
	setp.eq.s32 	%p13, %r6, 1;
	ld.global.f32 	%f23, [%rd2];
	mul.f32 	%f24, %f23, 0f3F7D70A4;
	st.global.f32 	[%rd2], %f24;
	mov.u32 	%r47, %r4;
	@%p13 bra 	$L__BB2_25;
	add.s32 	%r47, %r2, 24576;
	setp.eq.s32 	%p14, %r6, 2;
	ld.global.f32 	%f25, [%rd2+49152];
	mul.f32 	%f26, %f25, 0f3F7D70A4;
	st.global.f32 	[%rd2+49152], %f26;
	@%p14 bra 	$L__BB2_25;
	add.s32 	%r47, %r2, 36864;
	ld.global.f32 	%f27, [%rd2+98304];
	mul.f32 	%f28, %f27, 0f3F7D70A4;
	st.global.f32 	[%rd2+98304], %f28;
$L__BB2_25:
	setp.lt.u32 	%p15, %r5, 3;
	@%p15 bra 	$L__BB2_27;
$L__BB2_26:
	mul.wide.s32 	%rd47, %r47, 4;
	add.s64 	%rd48, %rd1, %rd47;
	ld.global.f32 	%f29, [%rd48];
	mul.f32 	%f30, %f29, 0f3F7D70A4;
	st.global.f32 	[%rd48], %f30;
	ld.global.f32 	%f31, [%rd48+49152];
	mul.f32 	%f32, %f31, 0f3F7D70A4;
	st.global.f32 	[%rd48+49152], %f32;
	ld.global.f32 	%f33, [%rd48+98304];
	mul.f32 	%f34, %f33, 0f3F7D70A4;
	st.global.f32 	[%rd48+98304], %f34;
	ld.global.f32 	%f35, [%rd48+147456];
	mul.f32 	%f36, %f35, 0f3F7D70A4;
	st.global.f32 	[%rd48+147456], %f36;
	add.s32 	%r47, %r47, 49152;
	setp.lt.s32 	%p16, %r47, %r24;
	@%p16 bra 	$L__BB2_26;
$L__BB2_27:
	add.s32 	%r42, %r42, 1;
	setp.ne.s32 	%p17, %r42, 1000;
	@%p17 bra 	$L__BB2_1;
	ret;

}


// ===== COMPILED SASS (sm_100) =====

	.target	sm_100

	.elftype	@"ET_EXEC"


//--------------------- .note.nv.tkinfo           --------------------------
	.section	.note.nv.tkinfo,"",@"SHT_NOTE"
	.sectionflags	@"SHF_NOTE_NV_TKINFO"
	.tkinfo
        /*0018*/ 	.word	0x00000002
        /*0030*/ 	.string	""
        /*0030*/ 	.string	"ptxas"
        /*0030*/ 	.string	"Cuda compilation tools, release 13.0, V13.0.88"
        /*0030*/ 	.string	"Build cuda_13.0.r13.0/compiler.36424714_0"
        /*0030*/ 	.string	"-arch sm_100 -m 64 "



//--------------------- .note.nv.cuinfo           --------------------------
	.section	.note.nv.cuinfo,"",@"SHT_NOTE"
	.sectionflags	@"SHF_NOTE_NV_CUINFO"
        /*0018*/ 	.short	0x0002
        /*001a*/ 	.short	0x0064
        /*001c*/ 	.short	0x0082
	.zero		2


//--------------------- .nv.info                  --------------------------
	.section	.nv.info,"",@"SHT_CUDA_INFO"
	.align	4


	//----- nvinfo : EIATTR_REGCOUNT
	.align		4
        /*0000*/ 	.byte	0x04, 0x2f
        /*0002*/ 	.short	(.L_1 - .L_0)
	.align		4
.L_0:
        /*0004*/ 	.word	index@(_Z11SetupKernelPfii)
        /*0008*/ 	.word	0x00000018


	//----- nvinfo : EIATTR_FRAME_SIZE
	.align		4
.L_1:
        /*000c*/ 	.byte	0x04, 0x11
        /*000e*/ 	.short	(.L_3 - .L_2)
	.align		4
.L_2:
        /*0010*/ 	.word	index@(_Z11SetupKernelPfii)
        /*0014*/ 	.word	0x00000000


	//----- nvinfo : EIATTR_REGCOUNT
	.align		4
.L_3:
        /*0018*/ 	.byte	0x04, 0x2f
        /*001a*/ 	.short	(.L_5 - .L_4)
	.align		4
.L_4:
        /*001c*/ 	.word	index@(_Z16init_coordinatorPN4cuda3__47barrierILNS_3std3__412thread_scopeE0ENS3_18__empty_completionEEEi)
        /*0020*/ 	.word	0x00000008


	//----- nvinfo : EIATTR_FRAME_SIZE
	.align		4
.L_5:
        /*0024*/ 	.byte	0x04, 0x11
        /*0026*/ 	.short	(.L_7 - .L_6)
	.align		4
.L_6:
        /*0028*/ 	.word	index@(_Z16init_coordinatorPN4cuda3__47barrierILNS_3std3__412thread_scopeE0ENS3_18__empty_completionEEEi)
        /*002c*/ 	.word	0x00000000


	//----- nvinfo : EIATTR_REGCOUNT
	.align		4
.L_7:
        /*0030*/ 	.byte	0x04, 0x2f
        /*0032*/ 	.short	(.L_9 - .L_8)
	.align		4
.L_8:
        /*0034*/ 	.word	index@(_Z26MultiplyAndAllGatherKernelPfS_S_S_S_iifPN4cuda3__47barrierILNS0_3std3__412thread_scopeE0ENS4_18__empty_completionEEE)
        /*0038*/ 	.word	0x00000020


	//----- nvinfo : EIATTR_FRAME_SIZE
	.align		4
.L_9:
        /*003c*/ 	.byte	0x04, 0x11
        /*003e*/ 	.short	(.L_11 - .L_10)
	.align		4
.L_10:
        /*0040*/ 	.word	index@(_Z26MultiplyAndAllGatherKernelPfS_S_S_S_iifPN4cuda3__47barrierILNS0_3std3__412thread_scopeE0ENS4_18__empty_completionEEE)
        /*0044*/ 	.word	0x00000000


	//----- nvinfo : EIATTR_MIN_STACK_SIZE
	.align		4
.L_11:
        /*0048*/ 	.byte	0x04, 0x12
        /*004a*/ 	.short	(.L_13 - .L_12)
	.align		4
.L_12:
        /*004c*/ 	.word	index@(_Z26MultiplyAndAllGatherKernelPfS_S_S_S_iifPN4cuda3__47barrierILNS0_3std3__412thread_scopeE0ENS4_18__empty_completionEEE)
        /*0050*/ 	.word	0x00000000


	//----- nvinfo : EIATTR_MIN_STACK_SIZE
	.align		4
.L_13:
        /*0054*/ 	.byte	0x04, 0x12
        /*0056*/ 	.short	(.L_15 - .L_14)
	.align		4
.L_14:
        /*0058*/ 	.word	index@(_Z16init_coordinatorPN4cuda3__47barrierILNS_3std3__412thread_scopeE0ENS3_18__empty_completionEEEi)
        /*005c*/ 	.word	0x00000000


	//----- nvinfo : EIATTR_MIN_STACK_SIZE
	.align		4
.L_15:
        /*0060*/ 	.byte	0x04, 0x12
        /*0062*/ 	.short	(.L_17 - .L_16)
	.align		4
.L_16:
        /*0064*/ 	.word	index@(_Z11SetupKernelPfii)
        /*0068*/ 	.word	0x00000000
.L_17:


//--------------------- .nv.compat                --------------------------
	.section	.nv.compat,"",@"SHT_CUDA_COMPAT_INFO"
	.align	4
        /*0000*/ 	.byte	0x02, 0x09, 0x00, 0x00, 0x02, 0x02, 0x01, 0x00, 0x02, 0x05, 0x05, 0x00, 0x03, 0x07, 0x01, 0x01
        /*0010*/ 	.byte	0x02, 0x03, 0x00, 0x00, 0x02, 0x06, 0x01, 0x00, 0x04, 0x0b, 0x08, 0x00, 0x09, 0x00, 0x00, 0x00
        /*0020*/ 	.byte	0x00, 0x00, 0x00, 0x00


//--------------------- .nv.info._Z26MultiplyAndAllGatherKernelPfS_S_S_S_iifPN4cuda3__47barrierILNS0_3std3__412thread_scopeE0ENS4_18__empty_completionEEE --------------------------
	.section	.nv.info._Z26MultiplyAndAllGatherKernelPfS_S_S_S_iifPN4cuda3__47barrierILNS0_3std3__412thread_scopeE0ENS4_18__empty_completionEEE,"",@"SHT_CUDA_INFO"
	.sectionflags	@""
	.align	4


	//----- nvinfo : EIATTR_CUDA_API_VERSION
	.align		4
        /*0000*/ 	.byte	0x04, 0x37
        /*0002*/ 	.short	(.L_19 - .L_18)
.L_18:
        /*0004*/ 	.word	0x00000082


	//----- nvinfo : EIATTR_KPARAM_INFO
	.align		4
.L_19:
        /*0008*/ 	.byte	0x04, 0x17
        /*000a*/ 	.short	(.L_21 - .L_20)
.L_20:
        /*000c*/ 	.word	0x00000000
        /*0010*/ 	.short	0x0008
        /*0012*/ 	.short	0x0038
        /*0014*/ 	.byte	0x00, 0xf5, 0x21, 0x00


	//----- nvinfo : EIATTR_KPARAM_INFO
	.align		4
.L_21:
        /*0018*/ 	.byte	0x04, 0x17
        /*001a*/ 	.short	(.L_23 - .L_22)
.L_22:
        /*001c*/ 	.word	0x00000000
        /*0020*/ 	.short	0x0007
        /*0022*/ 	.short	0x0030
        /*0024*/ 	.byte	0x00, 0xf0, 0x11, 0x00


	//----- nvinfo : EIATTR_KPARAM_INFO
	.align		4
.L_23:
        /*0028*/ 	.byte	0x04, 0x17
        /*002a*/ 	.short	(.L_25 - .L_24)
.L_24:
        /*002c*/ 	.word	0x00000000
        /*0030*/ 	.short	0x0006
        /*0032*/ 	.short	0x002c
        /*0034*/ 	.byte	0x00, 0xf0, 0x11, 0x00


	//----- nvinfo : EIATTR_KPARAM_INFO
	.align		4
.L_25:
        /*0038*/ 	.byte	0x04, 0x17
        /*003a*/ 	.short	(.L_27 - .L_26)
.L_26:
        /*003c*/ 	.word	0x00000000
        /*0040*/ 	.short	0x0005
        /*0042*/ 	.short	0x0028
        /*0044*/ 	.byte	0x00, 0xf0, 0x11, 0x00


	//----- nvinfo : EIATTR_KPARAM_INFO
	.align		4
.L_27:
        /*0048*/ 	.byte	0x04, 0x17
        /*004a*/ 	.short	(.L_29 - .L_28)
.L_28:
        /*004c*/ 	.word	0x00000000
        /*0050*/ 	.short	0x0004
        /*0052*/ 	.short	0x0020
        /*0054*/ 	.byte	0x00, 0xf5, 0x21, 0x00


	//----- nvinfo : EIATTR_KPARAM_INFO
	.align		4
.L_29:
        /*0058*/ 	.byte	0x04, 0x17
        /*005a*/ 	.short	(.L_31 - .L_30)
.L_30:
        /*005c*/ 	.word	0x00000000
        /*0060*/ 	.short	0x0003
        /*0062*/ 	.short	0x0018
        /*0064*/ 	.byte	0x00, 0xf5, 0x21, 0x00


	//----- nvinfo : EIATTR_KPARAM_INFO
	.align		4
.L_31:
        /*0068*/ 	.byte	0x04, 0x17
        /*006a*/ 	.short	(.L_33 - .L_32)
.L_32:
        /*006c*/ 	.word	0x00000000
        /*0070*/ 	.short	0x0002
        /*0072*/ 	.short	0x0010
        /*0074*/ 	.byte	0x00, 0xf5, 0x21, 0x00


	//----- nvinfo : EIATTR_KPARAM_INFO
	.align		4
.L_33:
        /*0078*/ 	.byte	0x04, 0x17
        /*007a*/ 	.short	(.L_35 - .L_34)
.L_34:
        /*007c*/ 	.word	0x00000000
        /*0080*/ 	.short	0x0001
        /*0082*/ 	.short	0x0008
        /*0084*/ 	.byte	0x00, 0xf5, 0x21, 0x00


	//----- nvinfo : EIATTR_KPARAM_INFO
	.align		4
.L_35:
        /*0088*/ 	.byte	0x04, 0x17
        /*008a*/ 	.short	(.L_37 - .L_36)
.L_36:
        /*008c*/ 	.word	0x00000000
        /*0090*/ 	.short	0x0000
        /*0092*/ 	.short	0x0000
        /*0094*/ 	.byte	0x00, 0xf5, 0x21, 0x00


	//----- nvinfo : EIATTR_SPARSE_MMA_MASK
	.align		4
.L_37:
        /*0098*/ 	.byte	0x03, 0x50
        /*009a*/ 	.short	0x0000


	//----- nvinfo : EIATTR_MAXREG_COUNT
	.align		4
        /*009c*/ 	.byte	0x03, 0x1b
        /*009e*/ 	.short	0x00ff


	//----- nvinfo : EIATTR_NUM_BARRIERS
	.align		4
        /*00a0*/ 	.byte	0x02, 0x4c
        /*00a2*/ 	.byte	0x01
	.zero		1


	//----- nvinfo : EIATTR_MERCURY_ISA_VERSION
	.align		4
        /*00a4*/ 	.byte	0x03, 0x5f
        /*00a6*/ 	.short	0x0101


	//----- nvinfo : EIATTR_VRC_CTA_INIT_COUNT
	.align		4
        /*00a8*/ 	.byte	0x02, 0x4a
	.zero		1
	.zero		1


	//----- nvinfo : EIATTR_EXIT_INSTR_OFFSETS
	.align		4
        /*00ac*/ 	.byte	0x04, 0x1c
        /*00ae*/ 	.short	(.L_39 - .L_38)


	//   ....[0]....
.L_38:
        /*00b0*/ 	.word	0x000011e0


	//----- nvinfo : EIATTR_CRS_STACK_SIZE
	.align		4
.L_39:
        /*00b4*/ 	.byte	0x04, 0x1e
        /*00b6*/ 	.short	(.L_41 - .L_40)
.L_40:
        /*00b8*/ 	.word	0x00000000


	//----- nvinfo : EIATTR_CBANK_PARAM_SIZE
	.align		4
.L_41:
        /*00bc*/ 	.byte	0x03, 0x19
        /*00be*/ 	.short	0x0040


	//----- nvinfo : EIATTR_PARAM_CBANK
	.align		4
        /*00c0*/ 	.byte	0x04, 0x0a
        /*00c2*/ 	.short	(.L_43 - .L_42)
	.align		4
.L_42:
        /*00c4*/ 	.word	index@(.nv.constant0._Z26MultiplyAndAllGatherKernelPfS_S_S_S_iifPN4cuda3__47barrierILNS0_3std3__412thread_scopeE0ENS4_18__empty_completionEEE)
        /*00c8*/ 	.short	0x0380
        /*00ca*/ 	.short	0x0040


	//----- nvinfo : EIATTR_SW_WAR
	.align		4
.L_43:
        /*00cc*/ 	.byte	0x04, 0x36
        /*00ce*/ 	.short	(.L_45 - .L_44)
.L_44:
        /*00d0*/ 	.word	0x00000008
.L_45:


//--------------------- .nv.info._Z16init_coordinatorPN4cuda3__47barrierILNS_3std3__412thread_scopeE0ENS3_18__empty_completionEEEi --------------------------
	.section	.nv.info._Z16init_coordinatorPN4cuda3__47barrierILNS_3std3__412thread_scopeE0ENS3_18__empty_completionEEEi,"",@"SHT_CUDA_INFO"
	.sectionflags	@""
	.align	4


	//----- nvinfo : EIATTR_CUDA_API_VERSION
	.align		4
        /*0000*/ 	.byte	0x04, 0x37
        /*0002*/ 	.short	(.L_47 - .L_46)
.L_46:
        /*0004*/ 	.word	0x00000082


	//----- nvinfo : EIATTR_KPARAM_INFO
	.align		4
.L_47:
        /*0008*/ 	.byte	0x04, 0x17
        /*000a*/ 	.short	(.L_49 - .L_48)
.L_48:
        /*000c*/ 	.word	0x00000000
        /*0010*/ 	.short	0x0001
        /*0012*/ 	.short	0x0008
        /*0014*/ 	.byte	0x00, 0xf0, 0x11, 0x00


	//----- nvinfo : EIATTR_KPARAM_INFO
	.align		4
.L_49:
        /*0018*/ 	.byte	0x04, 0x17
        /*001a*/ 	.short	(.L_51 - .L_50)
.L_50:
        /*001c*/ 	.word	0x00000000
        /*0020*/ 	.short	0x0000
        /*0022*/ 	.short	0x0000
        /*0024*/ 	.byte	0x00, 0xf5, 0x21, 0x00


	//----- nvinfo : EIATTR_SPARSE_MMA_MASK
	.align		4
.L_51:
        /*0028*/ 	.byte	0x03, 0x50
        /*002a*/ 	.short	0x0000


	//----- nvinfo : EIATTR_MAXREG_COUNT
	.align		4
        /*002c*/ 	.byte	0x03, 0x1b
        /*002e*/ 	.short	0x00ff


	//----- nvinfo : EIATTR_MERCURY_ISA_VERSION
	.align		4
        /*0030*/ 	.byte	0x03, 0x5f
        /*0032*/ 	.short	0x0101


	//----- nvinfo : EIATTR_VRC_CTA_INIT_COUNT
	.align		4
        /*0034*/ 	.byte	0x02, 0x4a
	.zero		1
	.zero		1


	//----- nvinfo : EIATTR_EXIT_INSTR_OFFSETS
	.align		4
        /*0038*/ 	.byte	0x04, 0x1c
        /*003a*/ 	.short	(.L_53 - .L_52)


	//   ....[0]....
.L_52:
        /*003c*/ 	.word	0x000000f0


	//----- nvinfo : EIATTR_CBANK_PARAM_SIZE
	.align		4
.L_53:
        /*0040*/ 	.byte	0x03, 0x19
        /*0042*/ 	.short	0x000c


	//----- nvinfo : EIATTR_PARAM_CBANK
	.align		4
        /*0044*/ 	.byte	0x04, 0x0a
        /*0046*/ 	.short	(.L_55 - .L_54)
	.align		4
.L_54:
        /*0048*/ 	.word	index@(.nv.constant0._Z16init_coordinatorPN4cuda3__47barrierILNS_3std3__412thread_scopeE0ENS3_18__empty_completionEEEi)
        /*004c*/ 	.short	0x0380
        /*004e*/ 	.short	0x000c


	//----- nvinfo : EIATTR_SW_WAR
	.align		4
.L_55:
        /*0050*/ 	.byte	0x04, 0x36
        /*0052*/ 	.short	(.L_57 - .L_56)
.L_56:
        /*0054*/ 	.word	0x00000008
.L_57:


//--------------------- .nv.info._Z11SetupKernelPfii --------------------------
	.section	.nv.info._Z11SetupKernelPfii,"",@"SHT_CUDA_INFO"
	.sectionflags	@""
	.align	4


	//----- nvinfo : EIATTR_CUDA_API_VERSION
	.align		4
        /*0000*/ 	.byte	0x04, 0x37
        /*0002*/ 	.short	(.L_59 - .L_58)
.L_58:
        /*0004*/ 	.word	0x00000082


	//----- nvinfo : EIATTR_KPARAM_INFO
	.align		4
.L_59:
        /*0008*/ 	.byte	0x04, 0x17
        /*000a*/ 	.short	(.L_61 - .L_60)
.L_60:
        /*000c*/ 	.word	0x00000000
        /*0010*/ 	.short	0x0002
        /*0012*/ 	.short	0x000c
        /*0014*/ 	.byte	0x00, 0xf0, 0x11, 0x00


	//----- nvinfo : EIATTR_KPARAM_INFO
	.align		4
.L_61:
        /*0018*/ 	.byte	0x04, 0x17
        /*001a*/ 	.short	(.L_63 - .L_62)
.L_62:
        /*001c*/ 	.word	0x00000000
        /*0020*/ 	.short	0x0001
        /*0022*/ 	.short	0x0008
        /*0024*/ 	.byte	0x00, 0xf0, 0x11, 0x00


	//----- nvinfo : EIATTR_KPARAM_INFO
	.align		4
.L_63:
        /*0028*/ 	.byte	0x04, 0x17
        /*002a*/ 	.short	(.L_65 - .L_64)
.L_64:
        /*002c*/ 	.word	0x00000000
        /*0030*/ 	.short	0x0000
        /*0032*/ 	.short	0x0000
        /*0034*/ 	.byte	0x00, 0xf5, 0x21, 0x00


	//----- nvinfo : EIATTR_SPARSE_MMA_MASK
	.align		4
.L_65:
        /*0038*/ 	.byte	0x03, 0x50
        /*003a*/ 	.short	0x0000


	//----- nvinfo : EIATTR_MAXREG_COUNT
	.align		4
        /*003c*/ 	.byte	0x03, 0x1b
        /*003e*/ 	.short	0x00ff


	//----- nvinfo : EIATTR_MERCURY_ISA_VERSION
	.align		4
        /*0040*/ 	.byte	0x03, 0x5f
        /*0042*/ 	.short	0x0101


	//----- nvinfo : EIATTR_VRC_CTA_INIT_COUNT
	.align		4
        /*0044*/ 	.byte	0x02, 0x4a
	.zero		1
	.zero		1


	//----- nvinfo : EIATTR_EXIT_INSTR_OFFSETS
	.align		4
        /*0048*/ 	.byte	0x04, 0x1c
        /*004a*/ 	.short	(.L_67 - .L_66)


	//   ....[0]....
.L_66:
        /*004c*/ 	.word	0x00000080


	//   ....[1]....
        /*0050*/ 	.word	0x00000420


	//   ....[2]....
        /*0054*/ 	.word	0x00000580


	//   ....[3]....
        /*0058*/ 	.word	0x00000690


	//   ....[4]....
        /*005c*/ 	.word	0x00000700


	//----- nvinfo : EIATTR_CRS_STACK_SIZE
	.align		4
.L_67:
        /*0060*/ 	.byte	0x04, 0x1e
        /*0062*/ 	.short	(.L_69 - .L_68)
.L_68:
        /*0064*/ 	.word	0x00000000


	//----- nvinfo : EIATTR_CBANK_PARAM_SIZE
	.align		4
.L_69:
        /*0068*/ 	.byte	0x03, 0x19
        /*006a*/ 	.short	0x0010


	//----- nvinfo : EIATTR_PARAM_CBANK
	.align		4
        /*006c*/ 	.byte	0x04, 0x0a
        /*006e*/ 	.short	(.L_71 - .L_70)
	.align		4
.L_70:
        /*0070*/ 	.word	index@(.nv.constant0._Z11SetupKernelPfii)
        /*0074*/ 	.short	0x0380
        /*0076*/ 	.short	0x0010


	//----- nvinfo : EIATTR_SW_WAR
	.align		4
.L_71:
        /*0078*/ 	.byte	0x04, 0x36
        /*007a*/ 	.short	(.L_73 - .L_72)
.L_72:
        /*007c*/ 	.word	0x00000008
.L_73:


//--------------------- .nv.callgraph             --------------------------
	.section	.nv.callgraph,"",@"SHT_CUDA_CALLGRAPH"
	.align	4
	.sectionentsize	8
	.align		4
        /*0000*/ 	.word	0x00000000
	.align		4
        /*0004*/ 	.word	0xffffffff
	.align		4
        /*0008*/ 	.word	0x00000000
	.align		4
        /*000c*/ 	.word	0xfffffffe
	.align		4
        /*0010*/ 	.word	0x00000000
	.align		4
        /*0014*/ 	.word	0xfffffffd
	.align		4
        /*0018*/ 	.word	0x00000000
	.align		4
        /*001c*/ 	.word	0xfffffffc


//--------------------- .text._Z26MultiplyAndAllGatherKernelPfS_S_S_S_iifPN4cuda3__47barrierILNS0_3std3__412thread_scopeE0ENS4_18__empty_completionEEE --------------------------
	.section	.text._Z26MultiplyAndAllGatherKernelPfS_S_S_S_iifPN4cuda3__47barrierILNS0_3std3__412thread_scopeE0ENS4_18__empty_completionEEE,"ax",@progbits
	.align	128
        .global         _Z26MultiplyAndAllGatherKernelPfS_S_S_S_iifPN4cuda3__47barrierILNS0_3std3__412thread_scopeE0ENS4_18__empty_completionEEE
        .type           _Z26MultiplyAndAllGatherKernelPfS_S_S_S_iifPN4cuda3__47barrierILNS0_3std3__412thread_scopeE0ENS4_18__empty_completionEEE,@function
        .size           _Z26MultiplyAndAllGatherKernelPfS_S_S_S_iifPN4cuda3__47barrierILNS0_3std3__412thread_scopeE0ENS4_18__empty_completionEEE,(.L_x_36 - _Z26MultiplyAndAllGatherKernelPfS_S_S_S_iifPN4cuda3__47barrierILNS0_3std3__412thread_scopeE0ENS4_18__empty_completionEEE)
        .other          _Z26MultiplyAndAllGatherKernelPfS_S_S_S_iifPN4cuda3__47barrierILNS0_3std3__412thread_scopeE0ENS4_18__empty_completionEEE,@"STO_CUDA_ENTRY STV_DEFAULT"
_Z26MultiplyAndAllGatherKernelPfS_S_S_S_iifPN4cuda3__47barrierILNS0_3std3__412thread_scopeE0ENS4_18__empty_completionEEE:
.text._Z26MultiplyAndAllGatherKernelPfS_S_S_S_iifPN4cuda3__47barrierILNS0_3std3__412thread_scopeE0ENS4_18__empty_completionEEE:
[----:B------:R-:W-:Y:S01]  /*0000*/  LDC R1, c[0x0][0x37c] ;  /* 0x0000df00ff017b82 */ /* 0x000fe20000000800 */
[----:B------:R-:W0:Y:S07]  /*0010*/  S2R R3, SR_TID.X ;  /* 0x0000000000037919 */ /* 0x000e2e0000002100 */
[----:B------:R-:W0:Y:S01]  /*0020*/  S2UR UR6, SR_CTAID.X ;  /* 0x00000000000679c3 */ /* 0x000e220000002500 */
[----:B------:R-:W1:Y:S01]  /*0030*/  LDCU.64 UR4, c[0x0][0x3a8] ;  /* 0x00007500ff0477ac */ /* 0x000e620008000a00 */
[----:B------:R-:W2:Y:S06]  /*0040*/  LDCU.64 UR14, c[0x0][0x388] ;  /* 0x00007100ff0e77ac */ /* 0x000eac0008000a00 */
[----:B------:R-:W0:Y:S01]  /*0050*/  LDC R0, c[0x0][0x360] ;  /* 0x0000d800ff007b82 */ /* 0x000e220000000800 */
[----:B------:R-:W3:Y:S07]  /*0060*/  LDCU.128 UR16, c[0x0][0x390] ;  /* 0x00007200ff1077ac */ /* 0x000eee0008000c00 */
[----:B------:R-:W4:Y:S01]  /*0070*/  LDC.64 R12, c[0x0][0x3a0] ;  /* 0x0000e800ff0c7b82 */ /* 0x000f220000000a00 */
[----:B--2---:R-:W-:-:S02]  /*0080*/  UIADD3 UR12, UP0, UPT, UR14, 0x18000, URZ ;  /* 0x000180000e0c7890 */ /* 0x004fc4000ff1e0ff */
[----:B---3--:R-:W-:Y:S02]  /*0090*/  UIADD3 UR10, UP1, UPT, UR16, 0x18000, URZ ;  /* 0x00018000100a7890 */ /* 0x008fe4000ff3e0ff */
[----:B------:R-:W-:Y:S02]  /*00a0*/  UIADD3 UR8, UP2, UPT, UR18, 0x18000, URZ ;  /* 0x0001800012087890 */ /* 0x000fe4000ff5e0ff */
[----:B------:R-:W-:Y:S01]  /*00b0*/  UIADD3.X UR13, UPT, UPT, URZ, UR15, URZ, UP0, !UPT ;  /* 0x0000000fff0d7290 */ /* 0x000fe200087fe4ff */
[----:B0-----:R-:W-:Y:S01]  /*00c0*/  IMAD R0, R0, UR6, R3 ;  /* 0x0000000600007c24 */ /* 0x001fe2000f8e0203 */
[----:B------:R-:W0:Y:S03]  /*00d0*/  LDCU.64 UR6, c[0x0][0x358] ;  /* 0x00006b00ff0677ac */ /* 0x000e260008000a00 */
[----:B------:R-:W-:Y:S01]  /*00e0*/  VIADD R2, R0, 0x3000 ;  /* 0x0000300000027836 */ /* 0x000fe20000000000 */
[----:B------:R-:W-:-:S02]  /*00f0*/  UIADD3.X UR11, UPT, UPT, URZ, UR17, URZ, UP1, !UPT ;  /* 0x00000011ff0b7290 */ /* 0x000fc40008ffe4ff */
[----:B------:R-:W-:Y:S01]  /*0100*/  UIADD3.X UR9, UPT, UPT, URZ, UR19, URZ, UP2, !UPT ;  /* 0x00000013ff097290 */ /* 0x000fe200097fe4ff */
[----:B----4-:R-:W-:Y:S01]  /*0110*/  IMAD.WIDE R12, R0, 0x4, R12 ;  /* 0x00000004000c7825 */ /* 0x010fe200078e020c */
[----:B-1----:R-:W-:Y:S01]  /*0120*/  VIMNMX R3, PT, PT, R2, UR5, !PT ;  /* 0x0000000502037c48 */ /* 0x002fe2000ffe0100 */
[----:B------:R-:W-:-:S04]  /*0130*/  UIMAD UR5, UR5, UR4, URZ ;  /* 0x00000004050572a4 */ /* 0x000fc8000f8e02ff */
[----:B------:R-:W-:Y:S01]  /*0140*/  IMAD.IADD R3, R3, 0x1, -R0 ;  /* 0x0000000103037824 */ /* 0x000fe200078e0a00 */
[----:B------:R-:W-:Y:S02]  /*0150*/  USHF.R.S32.HI UR4, URZ, 0x1f, UR5 ;  /* 0x0000001fff047899 */ /* 0x000fe40008011405 */
[C---:B------:R-:W-:Y:S01]  /*0160*/  IADD3 R8, P1, PT, R0.reuse, UR5, RZ ;  /* 0x0000000500087c10 */ /* 0x040fe2000ff3e0ff */
[C---:B------:R-:W-:Y:S02]  /*0170*/  VIADD R2, R3.reuse, 0xffffd000 ;  /* 0xffffd00003027836 */ /* 0x040fe40000000000 */
[----:B------:R-:W-:Y:S01]  /*0180*/  VIADD R3, R3, 0xffffcfff ;  /* 0xffffcfff03037836 */ /* 0x000fe20000000000 */
[----:B------:R-:W-:Y:S01]  /*0190*/  LEA.HI.X.SX32 R5, R0, UR4, 0x1, P1 ;  /* 0x0000000400057c11 */ /* 0x000fe200088f0eff */
[----:B------:R-:W-:Y:S01]  /*01a0*/  UMOV UR4, URZ ;  /* 0x000000ff00047c82 */ /* 0x000fe20008000000 */
[----:B------:R-:W-:Y:S02]  /*01b0*/  ISETP.NE.AND P0, PT, R2, RZ, PT ;  /* 0x000000ff0200720c */ /* 0x000fe40003f05270 */
[----:B------:R-:W-:-:S02]  /*01c0*/  SHF.L.U64.HI R10, R8, 0x2, R5 ;  /* 0x00000002080a7819 */ /* 0x000fc40000010205 */
[----:B------:R-:W-:-:S09]  /*01d0*/  SHF.L.U32 R8, R8, 0x2, RZ ;  /* 0x0000000208087819 */ /* 0x000fd200000006ff */
[----:B------:R-:W-:-:S04]  /*01e0*/  @!P0 IMAD.MOV R3, RZ, RZ, R2 ;  /* 0x000000ffff038224 */ /* 0x000fc800078e0202 */
[----:B------:R-:W-:-:S05]  /*01f0*/  IMAD.HI.U32 R3, R3, -0x55555555, RZ ;  /* 0xaaaaaaab03037827 */ /* 0x000fca00078e00ff */
[----:B------:R-:W-:Y:S02]  /*0200*/  SHF.R.U32.HI R2, RZ, 0xd, R3 ;  /* 0x0000000dff027819 */ /* 0x000fe40000011603 */
[----:B------:R-:W-:-:S03]  /*0210*/  LEA.HI R14, R3, 0x1, RZ, 0x13 ;  /* 0x00000001030e7811 */ /* 0x000fc600078f98ff */
[----:B------:R-:W-:Y:S01]  /*0220*/  @!P0 IMAD.MOV R14, RZ, RZ, R2 ;  /* 0x000000ffff0e8224 */ /* 0x000fe200078e0202 */
[C---:B------:R-:W-:Y:S02]  /*0230*/  IADD3 R2, P1, PT, R8.reuse, UR16, RZ ;  /* 0x0000001008027c10 */ /* 0x040fe4000ff3e0ff */
[----:B------:R-:W-:Y:S01]  /*0240*/  IADD3 RZ, P0, PT, R8, UR14, RZ ;  /* 0x0000000e08ff7c10 */ /* 0x000fe2000ff1e0ff */
[----:B------:R-:W-:Y:S01]  /*0250*/  VIADD R15, R14, 0x1 ;  /* 0x000000010e0f7836 */ /* 0x000fe20000000000 */
[----:B------:R-:W-:Y:S02]  /*0260*/  IADD3 R8, P2, PT, R8, UR18, RZ ;  /* 0x0000001208087c10 */ /* 0x000fe4000ff5e0ff */
[C---:B------:R-:W-:Y:S02]  /*0270*/  IADD3.X R3, PT, PT, R10.reuse, UR17, RZ, P1, !PT ;  /* 0x000000110a037c10 */ /* 0x040fe40008ffe4ff */
[C---:B------:R-:W-:Y:S02]  /*0280*/  IADD3.X R9, PT, PT, R10.reuse, UR19, RZ, P2, !PT ;  /* 0x000000130a097c10 */ /* 0x040fe400097fe4ff */
[----:B------:R-:W-:-:S02]  /*0290*/  IADD3.X R11, PT, PT, R10, UR15, RZ, P0, !PT ;  /* 0x0000000f0a0b7c10 */ /* 0x000fc400087fe4ff */
[----:B0-----:R-:W-:-:S07]  /*02a0*/  LOP3.LUT R15, R15, 0x3, RZ, 0xc0, !PT ;  /* 0x000000030f0f7812 */ /* 0x001fce00078ec0ff */
.L_x_24:
[----:B0-----:R-:W0:Y:S01]  /*02b0*/  LDCU UR14, c[0x0][0x3ac] ;  /* 0x00007580ff0e77ac */ /* 0x001e220008000800 */
[----:B------:R-:W-:Y:S01]  /*02c0*/  BSSY.RECONVERGENT B0, `(.L_x_0) ;  /* 0x0000061000007945 */ /* 0x000fe20003800200 */
[----:B------:R-:W-:Y:S01]  /*02d0*/  UIADD3 UR4, UPT, UPT, UR4, 0x1, URZ ;  /* 0x0000000104047890 */ /* 0x000fe2000fffe0ff */
[----:B-1----:R-:W1:Y:S03]  /*02e0*/  LDCU UR15, c[0x0][0x3b0] ;  /* 0x00007600ff0f77ac */ /* 0x002e660008000800 */
[----:B------:R-:W-:Y:S01]  /*02f0*/  UISETP.NE.AND UP0, UPT, UR4, 0x3e8, UPT ;  /* 0x000003e80400788c */ /* 0x000fe2000bf05270 */
[----:B0-----:R-:W-:-:S13]  /*0300*/  ISETP.GE.AND P1, PT, R0, UR14, PT ;  /* 0x0000000e00007c0c */ /* 0x001fda000bf26270 */
[----:B-123--:R-:W-:Y:S05]  /*0310*/  @P1 BRA `(.L_x_1) ;  /* 0x00000004006c1947 */ /* 0x00efea0003800000 */
[----:B------:R-:W-:Y:S01]  /*0320*/  ISETP.NE.AND P0, PT, R15, RZ, PT ;  /* 0x000000ff0f00720c */ /* 0x000fe20003f05270 */
[----:B------:R-:W-:Y:S01]  /*0330*/  BSSY.RECONVERGENT B1, `(.L_x_2) ;  /* 0x000002b000017945 */ /* 0x000fe20003800200 */
[----:B------:R-:W-:-:S11]  /*0340*/  IMAD.MOV.U32 R4, RZ, RZ, R0 ;  /* 0x000000ffff047224 */ /* 0x000fd600078e0000 */
[----:B------:R-:W-:Y:S05]  /*0350*/  @!P0 BRA `(.L_x_3) ;  /* 0x0000000000a08947 */ /* 0x000fea0003800000 */
[----:B------:R-:W2:Y:S01]  /*0360*/  LDG.E R4, desc[UR6][R12.64] ;  /* 0x000000060c047981 */ /* 0x000ea2000c1e1900 */
[----:B------:R-:W2:Y:S01]  /*0370*/  LDC R5, c[0x0][0x3b0] ;  /* 0x0000ec00ff057b82 */ /* 0x000ea20000000800 */
[----:B------:R-:W-:-:S07]  /*0380*/  VIADD R25, R0, UR5 ;  /* 0x0000000500197c36 */ /* 0x000fce0008000000 */
[----:B------:R-:W0:Y:S08]  /*0390*/  LDC.64 R6, c[0x0][0x388] ;  /* 0x0000e200ff067b82 */ /* 0x000e300000000a00 */
[----:B------:R-:W1:Y:S08]  /*03a0*/  LDC.64 R16, c[0x0][0x390] ;  /* 0x0000e400ff107b82 */ /* 0x000e700000000a00 */
[----:B------:R-:W3:Y:S01]  /*03b0*/  LDC.64 R18, c[0x0][0x398] ;  /* 0x0000e600ff127b82 */ /* 0x000ee20000000a00 */
[----:B0-----:R-:W-:-:S04]  /*03c0*/  IMAD.WIDE R6, R25, 0x4, R6 ;  /* 0x0000000419067825 */ /* 0x001fc800078e0206 */
[----:B--2---:R-:W-:-:S05]  /*03d0*/  FMUL R21, R4, R5 ;  /* 0x0000000504157220 */ /* 0x004fca0000400000 */
[----:B------:R0:W-:Y:S04]  /*03e0*/  STG.E desc[UR6][R12.64], R21 ;  /* 0x000000150c007986 */ /* 0x0001e8000c101906 */
[----:B------:R0:W-:Y:S04]  /*03f0*/  STG.E desc[UR6][R6.64], R21 ;  /* 0x0000001506007986 */ /* 0x0001e8000c101906 */
[----:B------:R-:W2:Y:S01]  /*0400*/  LDG.E R23, desc[UR6][R12.64] ;  /* 0x000000060c177981 */ /* 0x000ea2000c1e1900 */
[----:B-1----:R-:W-:Y:S01]  /*0410*/  IMAD.WIDE R16, R25, 0x4, R16 ;  /* 0x0000000419107825 */ /* 0x002fe200078e0210 */
[----:B------:R-:W-:-:S02]  /*0420*/  ISETP.NE.AND P0, PT, R15, 0x1, PT ;  /* 0x000000010f00780c */ /* 0x000fc40003f05270 */
[----:B------:R-:W-:Y:S01]  /*0430*/  IADD3 R4, PT, PT, R0, 0x3000, RZ ;  /* 0x0000300000047810 */ /* 0x000fe20007ffe0ff */
[----:B---3--:R-:W-:Y:S01]  /*0440*/  IMAD.WIDE R18, R25, 0x4, R18 ;  /* 0x0000000419127825 */ /* 0x008fe200078e0212 */
[----:B--2---:R0:W-:Y:S04]  /*0450*/  STG.E desc[UR6][R16.64], R23 ;  /* 0x0000001710007986 */ /* 0x0041e8000c101906 */
[----:B------:R0:W-:Y:S05]  /*0460*/  STG.E desc[UR6][R18.64], R23 ;  /* 0x0000001712007986 */ /* 0x0001ea000c101906 */
[----:B------:R-:W-:Y:S05]  /*0470*/  @!P0 BRA `(.L_x_3) ;  /* 0x0000000000588947 */ /* 0x000fea0003800000 */
[----:B------:R-:W0:Y:S02]  /*0480*/  LDG.E R4, desc[UR6][R12.64+0xc000] ;  /* 0x00c000060c047981 */ /* 0x000e24000c1e1900 */
[----:B0-----:R-:W-:-:S05]  /*0490*/  FMUL R21, R4, R5 ;  /* 0x0000000504157220 */ /* 0x001fca0000400000 */
[----:B------:R1:W-:Y:S04]  /*04a0*/  STG.E desc[UR6][R12.64+0xc000], R21 ;  /* 0x00c000150c007986 */ /* 0x0003e8000c101906 */
[----:B------:R1:W-:Y:S04]  /*04b0*/  STG.E desc[UR6][R6.64+0xc000], R21 ;  /* 0x00c0001506007986 */ /* 0x0003e8000c101906 */
[----:B------:R-:W2:Y:S01]  /*04c0*/  LDG.E R23, desc[UR6][R12.64+0xc000] ;  /* 0x00c000060c177981 */ /* 0x000ea2000c1e1900 */
[----:B------:R-:W-:Y:S01]  /*04d0*/  ISETP.NE.AND P0, PT, R15, 0x2, PT ;  /* 0x000000020f00780c */ /* 0x000fe20003f05270 */
[----:B------:R-:W-:-:S02]  /*04e0*/  VIADD R4, R0, 0x6000 ;  /* 0x0000600000047836 */ /* 0x000fc40000000000 */
[----:B--2---:R1:W-:Y:S04]  /*04f0*/  STG.E desc[UR6][R16.64+0xc000], R23 ;  /* 0x00c0001710007986 */ /* 0x0043e8000c101906 */
[----:B------:R1:W-:Y:S06]  /*0500*/  STG.E desc[UR6][R18.64+0xc000], R23 ;  /* 0x00c0001712007986 */ /* 0x0003ec000c101906 */
[----:B------:R-:W-:Y:S05]  /*0510*/  @!P0 BRA `(.L_x_3) ;  /* 0x0000000000308947 */ /* 0x000fea0003800000 */
[----:B------:R-:W2:Y:S01]  /*0520*/  LDG.E R4, desc[UR6][R12.64+0x18000] ;  /* 0x018000060c047981 */ /* 0x000ea2000c1e1900 */
[----:B------:R-:W0:Y:S01]  /*0530*/  LDCU UR16, c[0x0][0x388] ;  /* 0x00007100ff1077ac */ /* 0x000e220008000800 */
[----:B-1----:R-:W-:-:S04]  /*0540*/  VIADD R6, R0, UR5 ;  /* 0x0000000500067c36 */ /* 0x002fc80008000000 */
[----:B------:R-:W-:-:S04]  /*0550*/  IMAD.SHL.U32 R6, R6, 0x4, RZ ;  /* 0x0000000406067824 */ /* 0x000fc800078e00ff */
[----:B0-----:R-:W-:Y:S02]  /*0560*/  VIADD R10, R6, UR16 ;  /* 0x00000010060a7c36 */ /* 0x001fe40008000000 */
[----:B--2---:R-:W-:-:S05]  /*0570*/  FMUL R5, R4, R5 ;  /* 0x0000000504057220 */ /* 0x004fca0000400000 */
[----:B------:R2:W-:Y:S04]  /*0580*/  STG.E desc[UR6][R12.64+0x18000], R5 ;  /* 0x018000050c007986 */ /* 0x0005e8000c101906 */
[----:B------:R2:W-:Y:S04]  /*0590*/  STG.E desc[UR6][R10.64+0x18000], R5 ;  /* 0x018000050a007986 */ /* 0x0005e8000c101906 */
[----:B------:R-:W3:Y:S01]  /*05a0*/  LDG.E R7, desc[UR6][R12.64+0x18000] ;  /* 0x018000060c077981 */ /* 0x000ee2000c1e1900 */
[----:B------:R-:W-:-:S03]  /*05b0*/  IADD3 R4, PT, PT, R0, 0x9000, RZ ;  /* 0x0000900000047810 */ /* 0x000fc60007ffe0ff */
[----:B---3--:R2:W-:Y:S04]  /*05c0*/  STG.E desc[UR6][R2.64+0x18000], R7 ;  /* 0x0180000702007986 */ /* 0x0085e8000c101906 */
[----:B------:R2:W-:Y:S02]  /*05d0*/  STG.E desc[UR6][R8.64+0x18000], R7 ;  /* 0x0180000708007986 */ /* 0x0005e4000c101906 */
.L_x_3:
[----:B------:R-:W-:Y:S05]  /*05e0*/  BSYNC.RECONVERGENT B1 ;  /* 0x0000000000017941 */ /* 0x000fea0003800200 */
.L_x_2:
[----:B------:R-:W-:-:S13]  /*05f0*/  ISETP.GE.U32.AND P0, PT, R14, 0x3, PT ;  /* 0x000000030e00780c */ /* 0x000fda0003f06070 */
[----:B------:R-:W-:Y:S05]  /*0600*/  @!P0 BRA `(.L_x_1) ;  /* 0x0000000000b08947 */ /* 0x000fea0003800000 */
[----:B012---:R-:W0:Y:S01]  /*0610*/  LDC.64 R6, c[0x0][0x3a0] ;  /* 0x0000e800ff067b82 */ /* 0x007e220000000a00 */
[----:B------:R-:W-:-:S07]  /*0620*/  VIADD R5, R4, UR5 ;  /* 0x0000000504057c36 */ /* 0x000fce0008000000 */
.L_x_4:
[----:B0--3--:R-:W-:-:S05]  /*0630*/  IMAD.WIDE R16, R4, 0x4, R6 ;  /* 0x0000000404107825 */ /* 0x009fca00078e0206 */
[----:B------:R-:W2:Y:S01]  /*0640*/  LDG.E R20, desc[UR6][R16.64] ;  /* 0x0000000610147981 */ /* 0x000ea2000c1e1900 */
[----:B------:R-:W-:Y:S02]  /*0650*/  IMAD.U32 R18, RZ, RZ, UR12 ;  /* 0x0000000cff127e24 */ /* 0x000fe4000f8e00ff */
[----:B------:R-:W-:Y:S02]  /*0660*/  IMAD.U32 R19, RZ, RZ, UR13 ;  /* 0x0000000dff137e24 */ /* 0x000fe4000f8e00ff */
[----:B------:R-:W-:-:S04]  /*0670*/  IMAD.WIDE R18, R5, 0x4, R18 ;  /* 0x0000000405127825 */ /* 0x000fc800078e0212 */
[----:B--2---:R-:W-:-:S05]  /*0680*/  FMUL R25, R20, UR15 ;  /* 0x0000000f14197c20 */ /* 0x004fca0008400000 */
[----:B------:R-:W-:Y:S04]  /*0690*/  STG.E desc[UR6][R16.64], R25 ;  /* 0x0000001910007986 */ /* 0x000fe8000c101906 */
[----:B------:R0:W-:Y:S04]  /*06a0*/  STG.E desc[UR6][R18.64+-0x18000], R25 ;  /* 0xfe80001912007986 */ /* 0x0001e8000c101906 */
[----:B------:R-:W2:Y:S01]  /*06b0*/  LDG.E R27, desc[UR6][R16.64] ;  /* 0x00000006101b7981 */ /* 0x000ea2000c1e1900 */
[----:B------:R-:W-:Y:S01]  /*06c0*/  MOV R23, UR11 ;  /* 0x0000000b00177c02 */ /* 0x000fe20008000f00 */
[----:B------:R-:W-:-:S02]  /*06d0*/  IMAD.U32 R22, RZ, RZ, UR10 ;  /* 0x0000000aff167e24 */ /* 0x000fc4000f8e00ff */
[----:B------:R-:W-:Y:S02]  /*06e0*/  IMAD.U32 R20, RZ, RZ, UR8 ;  /* 0x00000008ff147e24 */ /* 0x000fe4000f8e00ff */
[----:B------:R-:W-:Y:S02]  /*06f0*/  IMAD.U32 R21, RZ, RZ, UR9 ;  /* 0x00000009ff157e24 */ /* 0x000fe4000f8e00ff */
[----:B------:R-:W-:-:S04]  /*0700*/  IMAD.WIDE R22, R5, 0x4, R22 ;  /* 0x0000000405167825 */ /* 0x000fc800078e0216 */
[----:B------:R-:W-:Y:S01]  /*0710*/  IMAD.WIDE R20, R5, 0x4, R20 ;  /* 0x0000000405147825 */ /* 0x000fe200078e0214 */
[----:B--2---:R-:W-:Y:S04]  /*0720*/  STG.E desc[UR6][R22.64+-0x18000], R27 ;  /* 0xfe80001b16007986 */ /* 0x004fe8000c101906 */
[----:B------:R1:W-:Y:S04]  /*0730*/  STG.E desc[UR6][R20.64+-0x18000], R27 ;  /* 0xfe80001b14007986 */ /* 0x0003e8000c101906 */
[----:B------:R-:W0:Y:S02]  /*0740*/  LDG.E R24, desc[UR6][R16.64+0xc000] ;  /* 0x00c0000610187981 */ /* 0x000e24000c1e1900 */
[----:B0-----:R-:W-:-:S05]  /*0750*/  FMUL R25, R24, UR15 ;  /* 0x0000000f18197c20 */ /* 0x001fca0008400000 */
[----:B------:R-:W-:Y:S04]  /*0760*/  STG.E desc[UR6][R16.64+0xc000], R25 ;  /* 0x00c0001910007986 */ /* 0x000fe8000c101906 */
[----:B------:R0:W-:Y:S04]  /*0770*/  STG.E desc[UR6][R18.64+-0xc000], R25 ;  /* 0xff40001912007986 */ /* 0x0001e8000c101906 */
[----:B------:R-:W2:Y:S04]  /*0780*/  LDG.E R29, desc[UR6][R16.64+0xc000] ;  /* 0x00c00006101d7981 */ /* 0x000ea8000c1e1900 */
[----:B--2---:R-:W-:Y:S04]  /*0790*/  STG.E desc[UR6][R22.64+-0xc000], R29 ;  /* 0xff40001d16007986 */ /* 0x004fe8000c101906 */
[----:B------:R2:W-:Y:S04]  /*07a0*/  STG.E desc[UR6][R20.64+-0xc000], R29 ;  /* 0xff40001d14007986 */ /* 0x0005e8000c101906 */
[----:B------:R-:W3:Y:S02]  /*07b0*/  LDG.E R24, desc[UR6][R16.64+0x18000] ;  /* 0x0180000610187981 */ /* 0x000ee4000c1e1900 */
[----:B---3--:R-:W-:-:S05]  /*07c0*/  FMUL R24, R24, UR15 ;  /* 0x0000000f18187c20 */ /* 0x008fca0008400000 */
[----:B------:R3:W-:Y:S04]  /*07d0*/  STG.E desc[UR6][R16.64+0x18000], R24 ;  /* 0x0180001810007986 */ /* 0x0007e8000c101906 */
[----:B------:R3:W-:Y:S04]  /*07e0*/  STG.E desc[UR6][R18.64], R24 ;  /* 0x0000001812007986 */ /* 0x0007e8000c101906 */
[----:B-1----:R-:W4:Y:S04]  /*07f0*/  LDG.E R27, desc[UR6][R16.64+0x18000] ;  /* 0x01800006101b7981 */ /* 0x002f28000c1e1900 */
[----:B----4-:R3:W-:Y:S04]  /*0800*/  STG.E desc[UR6][R22.64], R27 ;  /* 0x0000001b16007986 */ /* 0x0107e8000c101906 */
[----:B------:R3:W-:Y:S04]  /*0810*/  STG.E desc[UR6][R20.64], R27 ;  /* 0x0000001b14007986 */ /* 0x0007e8000c101906 */
[----:B0-----:R-:W4:Y:S02]  /*0820*/  LDG.E R25, desc[UR6][R16.64+0x24000] ;  /* 0x0240000610197981 */ /* 0x001f24000c1e1900 */
[----:B----4-:R-:W-:-:S05]  /*0830*/  FMUL R25, R25, UR15 ;  /* 0x0000000f19197c20 */ /* 0x010fca0008400000 */
[----:B------:R3:W-:Y:S04]  /*0840*/  STG.E desc[UR6][R16.64+0x24000], R25 ;  /* 0x0240001910007986 */ /* 0x0007e8000c101906 */
[----:B------:R3:W-:Y:S04]  /*0850*/  STG.E desc[UR6][R18.64+0xc000], R25 ;  /* 0x00c0001912007986 */ /* 0x0007e8000c101906 */
[----:B--2---:R-:W2:Y:S01]  /*0860*/  LDG.E R29, desc[UR6][R16.64+0x24000] ;  /* 0x02400006101d7981 */ /* 0x004ea2000c1e1900 */
[----:B------:R-:W-:Y:S02]  /*0870*/  VIADD R4, R4, 0xc000 ;  /* 0x0000c00004047836 */ /* 0x000fe40000000000 */
[----:B------:R-:W-:-:S03]  /*0880*/  VIADD R5, R5, 0xc000 ;  /* 0x0000c00005057836 */ /* 0x000fc60000000000 */
[----:B------:R-:W-:Y:S01]  /*0890*/  ISETP.GE.AND P0, PT, R4, UR14, PT ;  /* 0x0000000e04007c0c */ /* 0x000fe2000bf06270 */
[----:B--2---:R3:W-:Y:S04]  /*08a0*/  STG.E desc[UR6][R22.64+0xc000], R29 ;  /* 0x00c0001d16007986 */ /* 0x0047e8000c101906 */
[----:B------:R3:W-:Y:S08]  /*08b0*/  STG.E desc[UR6][R20.64+0xc000], R29 ;  /* 0x00c0001d14007986 */ /* 0x0007f0000c101906 */
[----:B------:R-:W-:Y:S05]  /*08c0*/  @!P0 BRA `(.L_x_4) ;  /* 0xfffffffc00588947 */ /* 0x000fea000383ffff */
.L_x_1:
[----:B------:R-:W-:Y:S05]  /*08d0*/  BSYNC.RECONVERGENT B0 ;  /* 0x0000000000007941 */ /* 0x000fea0003800200 */
.L_x_0:
[----:B------:R-:W4:Y:S01]  /*08e0*/  S2R R4, SR_TID.X ;  /* 0x0000000000047919 */ /* 0x000f220000002100 */
[----:B------:R-:W0:Y:S01]  /*08f0*/  LDCU UR15, c[0x0][0x3ac] ;  /* 0x00007580ff0f77ac */ /* 0x000e220008000800 */
[----:B------:R-:W-:Y:S01]  /*0900*/  BAR.SYNC.DEFER_BLOCKING 0x0 ;  /* 0x0000000000007b1d */ /* 0x000fe20000010000 */
[----:B----4-:R-:W-:-:S13]  /*0910*/  ISETP.NE.AND P0, PT, R4, RZ, PT ;  /* 0x000000ff0400720c */ /* 0x010fda0003f05270 */
[----:B0-----:R-:W-:Y:S05]  /*0920*/  @P0 BRA `(.L_x_5) ;  /* 0x0000000400740947 */ /* 0x001fea0003800000 */
[----:B-1-3--:R-:W0:Y:S01]  /*0930*/  LDC.64 R16, c[0x0][0x3b8] ;  /* 0x0000ee00ff107b82 */ /* 0x00ae220000000a00 */
[----:B------:R-:W-:Y:S02]  /*0940*/  HFMA2 R4, -RZ, RZ, 0, 0 ;  /* 0x00000000ff047431 */ /* 0x000fe400000001ff */
[----:B--2---:R-:W-:Y:S01]  /*0950*/  IMAD.MOV.U32 R5, RZ, RZ, 0x1 ;  /* 0x00000001ff057424 */ /* 0x004fe200078e00ff */
[----:B------:R-:W-:Y:S06]  /*0960*/  MEMBAR.ALL.SYS ;  /* 0x0000000000007992 */ /* 0x000fec000000b000 */
[----:B------:R-:W-:-:S00]  /*0970*/  ERRBAR ;  /* 0x00000000000079ab */ /* 0x000fc00000000000 */
[----:B------:R-:W-:Y:S06]  /*0980*/  CGAERRBAR ;  /* 0x00000000000075ab */ /* 0x000fec0000000000 */
[----:B0-----:R0:W2:Y:S04]  /*0990*/  ATOM.E.ADD.64.STRONG.SYS P0, R18, desc[UR6][R16.64], R4 ;  /* 0x800000041012798a */ /* 0x0010a80008115506 */
[----:B--2---:R-:W-:Y:S01]  /*09a0*/  CCTL.IVALL ;  /* 0x00000000ff00798f */ /* 0x004fe20002000000 */
[----:B------:R-:W-:Y:S04]  /*09b0*/  BSSY.RECONVERGENT B0, `(.L_x_6) ;  /* 0x0000015000007945 */ /* 0x000fe80003800200 */
[----:B0-----:R-:W-:Y:S05]  /*09c0*/  @P0 BRA `(.L_x_7) ;  /* 0x00000000004c0947 */ /* 0x001fea0003800000 */
[----:B------:R-:W0:Y:S02]  /*09d0*/  QSPC.E.S P0, RZ, [R16] ;  /* 0x0000000010ff73aa */ /* 0x000e240000000500 */
[----:B0-----:R-:W-:Y:S05]  /*09e0*/  @!P0 BRA `(.L_x_8) ;  /* 0x0000000000348947 */ /* 0x001fea0003800000 */
[----:B------:R-:W0:Y:S01]  /*09f0*/  LDCU UR14, c[0x0][0x3b8] ;  /* 0x00007700ff0e77ac */ /* 0x000e220008000800 */
[----:B------:R-:W-:Y:S01]  /*0a00*/  BSSY.RECONVERGENT B1, `(.L_x_9) ;  /* 0x0000008000017945 */ /* 0x000fe20003800200 */
[----:B0-----:R-:W-:-:S05]  /*0a10*/  IMAD.U32 R4, RZ, RZ, UR14 ;  /* 0x0000000eff047e24 */ /* 0x001fca000f8e00ff */
[----:B------:R-:W-:-:S07]  /*0a20*/  MOV R19, R4 ;  /* 0x0000000400137202 */ /* 0x000fce0000000f00 */
.L_x_10:
[----:B------:R-:W0:Y:S02]  /*0a30*/  LDS.64 R4, [R19] ;  /* 0x0000000013047984 */ /* 0x000e240000000a00 */
[----:B0-----:R-:W-:-:S04]  /*0a40*/  IADD3 R6, P0, PT, RZ, R4, RZ ;  /* 0x00000004ff067210 */ /* 0x001fc80007f1e0ff */
[----:B------:R-:W-:-:S08]  /*0a50*/  IADD3.X R7, PT, PT, R5, 0x1, RZ, P0, !PT ;  /* 0x0000000105077810 */ /* 0x000fd000007fe4ff */
[----:B------:R-:W0:Y:S02]  /*0a60*/  ATOMS.CAST.SPIN.64 P0, [R19], R4, R6 ;  /* 0x000000041300758d */ /* 0x000e240001800406 */
[----:B0-----:R-:W-:Y:S05]  /*0a70*/  @!P0 BRA `(.L_x_10) ;  /* 0xfffffffc00ec8947 */ /* 0x001fea000383ffff */
[----:B------:R-:W-:Y:S05]  /*0a80*/  BSYNC.RECONVERGENT B1 ;  /* 0x0000000000017941 */ /* 0x000fea0003800200 */
.L_x_9:
[----:B------:R-:W-:Y:S02]  /*0a90*/  IMAD.MOV.U32 R18, RZ, RZ, R4 ;  /* 0x000000ffff127224 */ /* 0x000fe400078e0004 */
[----:B------:R-:W-:Y:S01]  /*0aa0*/  IMAD.MOV.U32 R19, RZ, RZ, R5 ;  /* 0x000000ffff137224 */ /* 0x000fe200078e0005 */
[----:B------:R-:W-:Y:S06]  /*0ab0*/  BRA `(.L_x_7) ;  /* 0x0000000000107947 */ /* 0x000fec0003800000 */
.L_x_8:
[----:B------:R-:W2:Y:S02]  /*0ac0*/  LD.E.64 R18, desc[UR6][R16.64] ;  /* 0x0000000610127980 */ /* 0x000ea4000c101b00 */
[----:B--2---:R-:W-:-:S04]  /*0ad0*/  IADD3 R4, P0, PT, RZ, R18, RZ ;  /* 0x00000012ff047210 */ /* 0x004fc80007f1e0ff */
[----:B------:R-:W-:-:S05]  /*0ae0*/  IADD3.X R5, PT, PT, R19, 0x1, RZ, P0, !PT ;  /* 0x0000000113057810 */ /* 0x000fca00007fe4ff */
[----:B------:R0:W-:Y:S04]  /*0af0*/  ST.E.64 desc[UR6][R16.64], R4 ;  /* 0x0000000410007985 */ /* 0x0001e8000c101b06 */
.L_x_7:
[----:B------:R-:W-:Y:S05]  /*0b00*/  BSYNC.RECONVERGENT B0 ;  /* 0x0000000000007941 */ /* 0x000fea0003800200 */
.L_x_6:
[-C--:B0-----:R-:W-:Y:S01]  /*0b10*/  IADD3 R5, P0, PT, RZ, R18.reuse, RZ ;  /* 0x00000012ff057210 */ /* 0x081fe20007f1e0ff */
[----:B------:R-:W-:Y:S03]  /*0b20*/  BSSY.RECONVERGENT B0, `(.L_x_11) ;  /* 0x000001a000007945 */ /* 0x000fe60003800200 */
[----:B------:R-:W-:Y:S02]  /*0b30*/  LOP3.LUT R4, R5, R18, RZ, 0x3c, !PT ;  /* 0x0000001205047212 */ /* 0x000fe400078e3cff */
[----:B------:R-:W-:Y:S02]  /*0b40*/  IADD3.X R6, PT, PT, R19, 0x1, RZ, P0, !PT ;  /* 0x0000000113067810 */ /* 0x000fe400007fe4ff */
[----:B------:R-:W-:Y:S02]  /*0b50*/  ISETP.GT.U32.AND P0, PT, R4, -0x1, PT ;  /* 0xffffffff0400780c */ /* 0x000fe40003f04070 */
[----:B------:R-:W-:-:S04]  /*0b60*/  LOP3.LUT R4, R6, R19, RZ, 0x3c, !PT ;  /* 0x0000001306047212 */ /* 0x000fc800078e3cff */
[----:B------:R-:W-:-:S13]  /*0b70*/  ISETP.GT.AND.EX P0, PT, R4, -0x1, PT, P0 ;  /* 0xffffffff0400780c */ /* 0x000fda0003f04300 */
[----:B------:R-:W-:Y:S05]  /*0b80*/  @P0 BRA `(.L_x_12) ;  /* 0x00000000004c0947 */ /* 0x000fea0003800000 */
[----:B------:R-:W-:Y:S01]  /*0b90*/  MOV R4, RZ ;  /* 0x000000ff00047202 */ /* 0x000fe20000000f00 */
[----:B------:R-:W-:-:S05]  /*0ba0*/  IMAD.MOV.U32 R5, RZ, RZ, R18 ;  /* 0x000000ffff057224 */ /* 0x000fca00078e0012 */
[----:B------:R0:W-:Y:S02]  /*0bb0*/  ATOM.E.ADD.64.STRONG.SYS P0, RZ, desc[UR6][R16.64], R4 ;  /* 0x8000000410ff798a */ /* 0x0001e40008115506 */
[----:B0-----:R-:W-:Y:S05]  /*0bc0*/  @P0 BRA `(.L_x_12) ;  /* 0x00000000003c0947 */ /* 0x001fea0003800000 */
[----:B------:R-:W0:Y:S02]  /*0bd0*/  QSPC.E.S P0, RZ, [R16] ;  /* 0x0000000010ff73aa */ /* 0x000e240000000500 */
[----:B0-----:R-:W-:Y:S05]  /*0be0*/  @!P0 BRA `(.L_x_13) ;  /* 0x0000000000248947 */ /* 0x001fea0003800000 */
[----:B------:R-:W0:Y:S02]  /*0bf0*/  LDCU UR14, c[0x0][0x3b8] ;  /* 0x00007700ff0e77ac */ /* 0x000e240008000800 */
[----:B0-----:R-:W-:-:S05]  /*0c00*/  IMAD.U32 R4, RZ, RZ, UR14 ;  /* 0x0000000eff047e24 */ /* 0x001fca000f8e00ff */
[----:B------:R-:W-:-:S07]  /*0c10*/  MOV R21, R4 ;  /* 0x0000000400157202 */ /* 0x000fce0000000f00 */
.L_x_14:
[----:B------:R-:W0:Y:S02]  /*0c20*/  LDS.64 R4, [R21] ;  /* 0x0000000015047984 */ /* 0x000e240000000a00 */
[----:B0-----:R-:W-:-:S05]  /*0c30*/  IADD3 R6, P0, PT, RZ, R4, RZ ;  /* 0x00000004ff067210 */ /* 0x001fca0007f1e0ff */
[----:B------:R-:W-:-:S07]  /*0c40*/  IMAD.X R7, R5, 0x1, R18, P0 ;  /* 0x0000000105077824 */ /* 0x000fce00000e0612 */
[----:B------:R-:W0:Y:S02]  /*0c50*/  ATOMS.CAST.SPIN.64 P0, [R21], R4, R6 ;  /* 0x000000041500758d */ /* 0x000e240001800406 */
[----:B0-----:R-:W-:Y:S05]  /*0c60*/  @!P0 BRA `(.L_x_14) ;  /* 0xfffffffc00ec8947 */ /* 0x001fea000383ffff */
[----:B------:R-:W-:Y:S05]  /*0c70*/  BRA `(.L_x_12) ;  /* 0x0000000000107947 */ /* 0x000fea0003800000 */
.L_x_13:
[----:B------:R-:W2:Y:S02]  /*0c80*/  LD.E.64 R4, desc[UR6][R16.64] ;  /* 0x0000000610047980 */ /* 0x000ea4000c101b00 */
[----:B--2---:R-:W-:-:S05]  /*0c90*/  IADD3 R4, P0, PT, RZ, R4, RZ ;  /* 0x00000004ff047210 */ /* 0x004fca0007f1e0ff */
[----:B------:R-:W-:-:S05]  /*0ca0*/  IMAD.X R5, R5, 0x1, R18, P0 ;  /* 0x0000000105057824 */ /* 0x000fca00000e0612 */
[----:B------:R0:W-:Y:S03]  /*0cb0*/  ST.E.64 desc[UR6][R16.64], R4 ;  /* 0x0000000410007985 */ /* 0x0001e6000c101b06 */
.L_x_12:
[----:B------:R-:W-:Y:S05]  /*0cc0*/  BSYNC.RECONVERGENT B0 ;  /* 0x0000000000007941 */ /* 0x000fea0003800200 */
.L_x_11:
[----:B0-----:R-:W-:Y:S01]  /*0cd0*/  CS2R R4, SR_GLOBALTIMERLO ;  /* 0x0000000000047805 */ /* 0x001fe20000015200 */
[----:B------:R-:W2:Y:S04]  /*0ce0*/  LD.E.STRONG.SYS R6, desc[UR6][R16.64+0x4] ;  /* 0x0000040610067980 */ /* 0x000ea8000c115900 */
[----:B--2---:R-:W-:Y:S01]  /*0cf0*/  CCTL.IVALL ;  /* 0x00000000ff00798f */ /* 0x004fe20002000000 */
[----:B------:R-:W-:-:S04]  /*0d00*/  LOP3.LUT R6, R6, R19, RZ, 0x3c, !PT ;  /* 0x0000001306067212 */ /* 0x000fc800078e3cff */
[----:B------:R-:W-:-:S13]  /*0d10*/  ISETP.GE.AND P0, PT, R6, RZ, PT ;  /* 0x000000ff0600720c */ /* 0x000fda0003f06270 */
[----:B------:R-:W-:Y:S05]  /*0d20*/  @!P0 BRA `(.L_x_5) ;  /* 0x0000000000748947 */ /* 0x000fea0003800000 */
[----:B------:R-:W-:-:S07]  /*0d30*/  HFMA2 R18, -RZ, RZ, 0, 0 ;  /* 0x00000000ff127431 */ /* 0x000fce00000001ff */
.L_x_18:
[C---:B------:R-:W-:Y:S01]  /*0d40*/  ISETP.GT.AND P0, PT, R18.reuse, 0xf, PT ;  /* 0x0000000f1200780c */ /* 0x040fe20003f04270 */
[----:B------:R-:W-:Y:S05]  /*0d50*/  YIELD ;  /* 0x0000000000007946 */ /* 0x000fea0003800000 */
[----:B------:R-:W-:Y:S07]  /*0d60*/  BSSY B0, `(.L_x_15) ;  /* 0x0000014000007945 */ /* 0x000fee0003800000 */
[----:B------:R-:W-:Y:S01]  /*0d70*/  @!P0 VIADD R18, R18, 0x1 ;  /* 0x0000000112128836 */ /* 0x000fe20000000000 */
[----:B------:R-:W-:Y:S06]  /*0d80*/  @!P0 BRA `(.L_x_16) ;  /* 0x0000000000448947 */ /* 0x000fec0003800000 */
[----:B------:R-:W-:-:S06]  /*0d90*/  CS2R R6, SR_GLOBALTIMERLO ;  /* 0x0000000000067805 */ /* 0x000fcc0000015200 */
[----:B------:R-:W-:-:S05]  /*0da0*/  IADD3 R21, P0, PT, -R4, R6, RZ ;  /* 0x0000000604157210 */ /* 0x000fca0007f1e1ff */
[----:B------:R-:W-:Y:S01]  /*0db0*/  IMAD.X R7, R7, 0x1, ~R5, P0 ;  /* 0x0000000107077824 */ /* 0x000fe200000e0e05 */
[----:B------:R-:W-:-:S04]  /*0dc0*/  ISETP.GE.U32.AND P0, PT, R21, 0x3d0900, PT ;  /* 0x003d09001500780c */ /* 0x000fc80003f06070 */
[----:B------:R-:W-:-:S13]  /*0dd0*/  ISETP.GE.AND.EX P0, PT, R7, RZ, PT, P0 ;  /* 0x000000ff0700720c */ /* 0x000fda0003f06300 */
[----:B------:R-:W-:Y:S05]  /*0de0*/  @!P0 BRA `(.L_x_17) ;  /* 0x0000000000088947 */ /* 0x000fea0003800000 */
[----:B------:R-:W-:Y:S05]  /*0df0*/  NANOSLEEP 0xf4240 ;  /* 0x000f42400000795d */ /* 0x000fea0003800000 */
[----:B------:R-:W-:Y:S05]  /*0e00*/  BRA `(.L_x_16) ;  /* 0x0000000000247947 */ /* 0x000fea0003800000 */
.L_x_17:
[----:B------:R-:W-:-:S04]  /*0e10*/  ISETP.GE.U32.AND P0, PT, R21, 0x9c40, PT ;  /* 0x00009c401500780c */ /* 0x000fc80003f06070 */
[----:B------:R-:W-:-:S13]  /*0e20*/  ISETP.GE.AND.EX P0, PT, R7, RZ, PT, P0 ;  /* 0x000000ff0700720c */ /* 0x000fda0003f06300 */
[----:B------:R-:W-:Y:S05]  /*0e30*/  @!P0 BRA `(.L_x_16) ;  /* 0x0000000000188947 */ /* 0x000fea0003800000 */
[----:B------:R-:W-:-:S04]  /*0e40*/  SHF.R.S32.HI R6, RZ, 0x1f, R7 ;  /* 0x0000001fff067819 */ /* 0x000fc80000011407 */
[----:B------:R-:W-:-:S05]  /*0e50*/  LEA.HI R6, P0, R6, R21, RZ, 0x2 ;  /* 0x0000001506067211 */ /* 0x000fca00078110ff */
[----:B------:R-:W-:-:S05]  /*0e60*/  IMAD.X R7, RZ, RZ, R7, P0 ;  /* 0x000000ffff077224 */ /* 0x000fca00000e0607 */
[----:B------:R-:W-:-:S04]  /*0e70*/  SHF.R.U64 R6, R6, 0x2, R7 ;  /* 0x0000000206067819 */ /* 0x000fc80000001207 */
[----:B------:R-:W-:Y:S05]  /*0e80*/  NANOSLEEP R6 ;  /* 0x000000060000735d */ /* 0x000fea0003800000 */
[----:B------:R-:W-:Y:S01]  /*0e90*/  NOP ;  /* 0x0000000000007918 */ /* 0x000fe20000000000 */
.L_x_16:
[----:B------:R-:W-:Y:S05]  /*0ea0*/  BSYNC B0 ;  /* 0x0000000000007941 */ /* 0x000fea0003800000 */
.L_x_15:
[----:B------:R-:W2:Y:S04]  /*0eb0*/  LD.E.STRONG.SYS R6, desc[UR6][R16.64+0x4] ;  /* 0x0000040610067980 */ /* 0x000ea8000c115900 */
[----:B--2---:R-:W-:Y:S01]  /*0ec0*/  CCTL.IVALL ;  /* 0x00000000ff00798f */ /* 0x004fe20002000000 */
[----:B------:R-:W-:-:S04]  /*0ed0*/  LOP3.LUT R6, R6, R19, RZ, 0x3c, !PT ;  /* 0x0000001306067212 */ /* 0x000fc800078e3cff */
[----:B------:R-:W-:-:S13]  /*0ee0*/  ISETP.GE.AND P0, PT, R6, RZ, PT ;  /* 0x000000ff0600720c */ /* 0x000fda0003f06270 */
[----:B------:R-:W-:Y:S05]  /*0ef0*/  @P0 BRA `(.L_x_18) ;  /* 0xfffffffc00900947 */ /* 0x000fea000383ffff */
.L_x_5:
[----:B------:R-:W-:Y:S05]  /*0f00*/  WARPSYNC.ALL ;  /* 0x0000000000007948 */ /* 0x000fea0003800000 */
[----:B------:R-:W-:Y:S06]  /*0f10*/  BAR.SYNC.DEFER_BLOCKING 0x0 ;  /* 0x0000000000007b1d */ /* 0x000fec0000010000 */
[----:B------:R-:W-:Y:S04]  /*0f20*/  BSSY.RECONVERGENT B0, `(.L_x_19) ;  /* 0x000002a000007945 */ /* 0x000fe80003800200 */
[----:B------:R-:W-:Y:S05]  /*0f30*/  @P1 BRA `(.L_x_20) ;  /* 0x0000000000a01947 */ /* 0x000fea0003800000 */
[----:B------:R-:W-:Y:S01]  /*0f40*/  ISETP.NE.AND P0, PT, R15, RZ, PT ;  /* 0x000000ff0f00720c */ /* 0x000fe20003f05270 */
[----:B------:R-:W-:Y:S01]  /*0f50*/  BSSY.RECONVERGENT B1, `(.L_x_21) ;  /* 0x0000013000017945 */ /* 0x000fe20003800200 */
[----:B-12---:R-:W-:-:S11]  /*0f60*/  IMAD.MOV.U32 R7, RZ, RZ, R0 ;  /* 0x000000ffff077224 */ /* 0x006fd600078e0000 */
[----:B------:R-:W-:Y:S05]  /*0f70*/  @!P0 BRA `(.L_x_22) ;  /* 0x0000000000408947 */ /* 0x000fea0003800000 */
[----:B------:R-:W2:Y:S01]  /*0f80*/  LDG.E R4, desc[UR6][R12.64] ;  /* 0x000000060c047981 */ /* 0x000ea2000c1e1900 */
[----:B------:R-:W-:Y:S02]  /*0f90*/  ISETP.NE.AND P0, PT, R15, 0x1, PT ;  /* 0x000000010f00780c */ /* 0x000fe40003f05270 */
[----:B------:R-:W-:Y:S01]  /*0fa0*/  IADD3 R7, PT, PT, R0, 0x3000, RZ ;  /* 0x0000300000077810 */ /* 0x000fe20007ffe0ff */
[----:B--2---:R-:W-:-:S05]  /*0fb0*/  FMUL R5, R4, 0.99000000953674316406 ;  /* 0x3f7d70a404057820 */ /* 0x004fca0000400000 */
[----:B------:R0:W-:Y:S05]  /*0fc0*/  STG.E desc[UR6][R12.64], R5 ;  /* 0x000000050c007986 */ /* 0x0001ea000c101906 */
[----:B------:R-:W-:Y:S05]  /*0fd0*/  @!P0 BRA `(.L_x_22) ;  /* 0x0000000000288947 */ /* 0x000fea0003800000 */
[----:B------:R-:W0:Y:S01]  /*0fe0*/  LDG.E R4, desc[UR6][R12.64+0xc000] ;  /* 0x00c000060c047981 */ /* 0x000e22000c1e1900 */
[----:B------:R-:W-:Y:S01]  /*0ff0*/  ISETP.NE.AND P0, PT, R15, 0x2, PT ;  /* 0x000000020f00780c */ /* 0x000fe20003f05270 */
[----:B------:R-:W-:Y:S02]  /*1000*/  VIADD R7, R0, 0x6000 ;  /* 0x0000600000077836 */ /* 0x000fe40000000000 */
[----:B0-----:R-:W-:-:S05]  /*1010*/  FMUL R5, R4, 0.99000000953674316406 ;  /* 0x3f7d70a404057820 */ /* 0x001fca0000400000 */
[----:B------:R1:W-:Y:S05]  /*1020*/  STG.E desc[UR6][R12.64+0xc000], R5 ;  /* 0x00c000050c007986 */ /* 0x0003ea000c101906 */
[----:B------:R-:W-:Y:S05]  /*1030*/  @!P0 BRA `(.L_x_22) ;  /* 0x0000000000108947 */ /* 0x000fea0003800000 */
[----:B------:R-:W1:Y:S01]  /*1040*/  LDG.E R4, desc[UR6][R12.64+0x18000] ;  /* 0x018000060c047981 */ /* 0x000e62000c1e1900 */
[----:B------:R-:W-:Y:S02]  /*1050*/  VIADD R7, R0, 0x9000 ;  /* 0x0000900000077836 */ /* 0x000fe40000000000 */
[----:B-1----:R-:W-:-:S05]  /*1060*/  FMUL R5, R4, 0.99000000953674316406 ;  /* 0x3f7d70a404057820 */ /* 0x002fca0000400000 */
[----:B------:R2:W-:Y:S02]  /*1070*/  STG.E desc[UR6][R12.64+0x18000], R5 ;  /* 0x018000050c007986 */ /* 0x0005e4000c101906 */
.L_x_22:
[----:B------:R-:W-:Y:S05]  /*1080*/  BSYNC.RECONVERGENT B1 ;  /* 0x0000000000017941 */ /* 0x000fea0003800200 */
.L_x_21:
[----:B------:R-:W-:-:S13]  /*1090*/  ISETP.GE.U32.AND P0, PT, R14, 0x3, PT ;  /* 0x000000030e00780c */ /* 0x000fda0003f06070 */
[----:B------:R-:W-:Y:S05]  /*10a0*/  @!P0 BRA `(.L_x_20) ;  /* 0x0000000000448947 */ /* 0x000fea0003800000 */
.L_x_23:
[----:B012---:R-:W0:Y:S02]  /*10b0*/  LDC.64 R4, c[0x0][0x3a0] ;  /* 0x0000e800ff047b82 */ /* 0x007e240000000a00 */
[----:B0-----:R-:W-:-:S05]  /*10c0*/  IMAD.WIDE R4, R7, 0x4, R4 ;  /* 0x0000000407047825 */ /* 0x001fca00078e0204 */
[----:B------:R-:W2:Y:S04]  /*10d0*/  LDG.E R6, desc[UR6][R4.64] ;  /* 0x0000000604067981 */ /* 0x000ea8000c1e1900 */
[----:B---3--:R-:W3:Y:S04]  /*10e0*/  LDG.E R16, desc[UR6][R4.64+0xc000] ;  /* 0x00c0000604107981 */ /* 0x008ee8000c1e1900 */
[----:B------:R-:W4:Y:S04]  /*10f0*/  LDG.E R18, desc[UR6][R4.64+0x18000] ;  /* 0x0180000604127981 */ /* 0x000f28000c1e1900 */
[----:B------:R-:W5:Y:S01]  /*1100*/  LDG.E R20, desc[UR6][R4.64+0x24000] ;  /* 0x0240000604147981 */ /* 0x000f62000c1e1900 */
[----:B------:R-:W-:-:S05]  /*1110*/  VIADD R7, R7, 0xc000 ;  /* 0x0000c00007077836 */ /* 0x000fca0000000000 */
[----:B------:R-:W-:Y:S01]  /*1120*/  ISETP.GE.AND P0, PT, R7, UR15, PT ;  /* 0x0000000f07007c0c */ /* 0x000fe2000bf06270 */
[----:B--2---:R-:W-:Y:S01]  /*1130*/  FMUL R17, R6, 0.99000000953674316406 ;  /* 0x3f7d70a406117820 */ /* 0x004fe20000400000 */
[----:B---3--:R-:W-:-:S04]  /*1140*/  FMUL R19, R16, 0.99000000953674316406 ;  /* 0x3f7d70a410137820 */ /* 0x008fc80000400000 */
[----:B------:R0:W-:Y:S01]  /*1150*/  STG.E desc[UR6][R4.64], R17 ;  /* 0x0000001104007986 */ /* 0x0001e2000c101906 */
[----:B----4-:R-:W-:-:S03]  /*1160*/  FMUL R21, R18, 0.99000000953674316406 ;  /* 0x3f7d70a412157820 */ /* 0x010fc60000400000 */
[----:B------:R0:W-:Y:S01]  /*1170*/  STG.E desc[UR6][R4.64+0xc000], R19 ;  /* 0x00c0001304007986 */ /* 0x0001e2000c101906 */
[----:B-----5:R-:W-:-:S03]  /*1180*/  FMUL R23, R20, 0.99000000953674316406 ;  /* 0x3f7d70a414177820 */ /* 0x020fc60000400000 */
[----:B------:R0:W-:Y:S04]  /*1190*/  STG.E desc[UR6][R4.64+0x18000], R21 ;  /* 0x0180001504007986 */ /* 0x0001e8000c101906 */
[----:B------:R0:W-:Y:S01]  /*11a0*/  STG.E desc[UR6][R4.64+0x24000], R23 ;  /* 0x0240001704007986 */ /* 0x0001e2000c101906 */
[----:B------:R-:W-:Y:S05]  /*11b0*/  @!P0 BRA `(.L_x_23) ;  /* 0xfffffffc00bc8947 */ /* 0x000fea000383ffff */
.L_x_20:
[----:B------:R-:W-:Y:S05]  /*11c0*/  BSYNC.RECONVERGENT B0 ;  /* 0x0000000000007941 */ /* 0x000fea0003800200 */
.L_x_19:
[----:B------:R-:W-:Y:S05]  /*11d0*/  BRA.U UP0, `(.L_x_24) ;  /* 0xfffffff100347547 */ /* 0x000fea000b83ffff */
[----:B------:R-:W-:Y:S05]  /*11e0*/  EXIT ;  /* 0x000000000000794d */ /* 0x000fea0003800000 */
.L_x_25:
[----:B------:R-:W-:-:S00]  /*11f0*/  BRA `(.L_x_25) ;  /* 0xfffffffc00fc7947 */ /* 0x000fc0000383ffff */
[----:B------:R-:W-:-:S00]  /*1200*/  NOP ;  /* 0x0000000000007918 */ /* 0x000fc00000000000 */
[----:B------:R-:W-:-:S00]  /*1210*/  NOP ;  /* 0x0000000000007918 */ /* 0x000fc00000000000 */
[----:B------:R-:W-:-:S00]  /*1220*/  NOP ;  /* 0x0000000000007918 */ /* 0x000fc00000000000 */
[----:B------:R-:W-:-:S00]  /*1230*/  NOP ;  /* 0x0000000000007918 */ /* 0x000fc00000000000 */
[----:B------:R-:W-:-:S00]  /*1240*/  NOP ;  /* 0x0000000000007918 */ /* 0x000fc00000000000 */
[----:B------:R-:W-:-:S00]  /*1250*/  NOP ;  /* 0x0000000000007918 */ /* 0x000fc00000000000 */
[----:B------:R-:W-:-:S00]  /*1260*/  NOP ;  /* 0x0000000000007918 */ /* 0x000fc00000000000 */
[----:B------:R-:W-:-:S00]  /*1270*/  NOP ;  /* 0x0000000000007918 */ /* 0x000fc00000000000 */
.L_x_36:


//--------------------- .text._Z16init_coordinatorPN4cuda3__47barrierILNS_3std3__412thread_scopeE0ENS3_18__empty_completionEEEi --------------------------
	.section	.text._Z16init_coordinatorPN4cuda3__47barrierILNS_3std3__412thread_scopeE0ENS3_18__empty_completionEEEi,"ax",@progbits
	.align	128
        .global         _Z16init_coordinatorPN4cuda3__47barrierILNS_3std3__412thread_scopeE0ENS3_18__empty_completionEEEi
        .type           _Z16init_coordinatorPN4cuda3__47barrierILNS_3std3__412thread_scopeE0ENS3_18__empty_completionEEEi,@function
        .size           _Z16init_coordinatorPN4cuda3__47barrierILNS_3std3__412thread_scopeE0ENS3_18__empty_completionEEEi,(.L_x_37 - _Z16init_coordinatorPN4cuda3__47barrierILNS_3std3__412thread_scopeE0ENS3_18__empty_completionEEEi)
        .other          _Z16init_coordinatorPN4cuda3__47barrierILNS_3std3__412thread_scopeE0ENS3_18__empty_completionEEEi,@"STO_CUDA_ENTRY STV_DEFAULT"
_Z16init_coordinatorPN4cuda3__47barrierILNS_3std3__412thread_scopeE0ENS3_18__empty_completionEEEi:
.text._Z16init_coordinatorPN4cuda3__47barrierILNS_3std3__412thread_scopeE0ENS3_18__empty_completionEEEi:
[----:B------:R-:W-:Y:S01]  /*0000*/  LDC R1, c[0x0][0x37c] ;  /* 0x0000df00ff017b82 */ /* 0x000fe20000000800 */
[----:B------:R-:W0:Y:S07]  /*0010*/  LDCU UR7, c[0x0][0x388] ;  /* 0x00007100ff0777ac */ /* 0x000e2e0008000800 */
[----:B------:R-:W1:Y:S01]  /*0020*/  LDC.64 R2, c[0x0][0x380] ;  /* 0x0000e000ff027b82 */ /* 0x000e620000000a00 */
[----:B------:R-:W-:Y:S01]  /*0030*/  UMOV UR4, URZ ;  /* 0x000000ff00047c82 */ /* 0x000fe20008000000 */
[----:B------:R-:W1:Y:S01]  /*0040*/  LDCU.64 UR8, c[0x0][0x358] ;  /* 0x00006b00ff0877ac */ /* 0x000e620008000a00 */
[----:B------:R-:W-:-:S02]  /*0050*/  UIADD3 UR6, UP0, UPT, URZ, -UR4, URZ ;  /* 0x80000004ff067290 */ /* 0x000fc4000ff1e0ff */
[----:B0-----:R-:W-:Y:S02]  /*0060*/  USHF.R.S32.HI UR5, URZ, 0x1f, UR7 ;  /* 0x0000001fff057899 */ /* 0x001fe40008011407 */
[----:B------:R-:W-:Y:S02]  /*0070*/  UIADD3 UR4, UP1, UPT, -UR7, -0x80000000, URZ ;  /* 0x8000000007047890 */ /* 0x000fe4000ff3e1ff */
[----:B------:R-:W-:Y:S02]  /*0080*/  UIADD3.X UR7, UPT, UPT, ~UR7, -0x80000000, URZ, UP0, !UPT ;  /* 0x8000000007077890 */ /* 0x000fe400087fe5ff */
[----:B------:R-:W-:Y:S02]  /*0090*/  UIADD3.X UR5, UPT, UPT, URZ, ~UR5, URZ, UP1, !UPT ;  /* 0x80000005ff057290 */ /* 0x000fe40008ffe4ff */
[----:B------:R-:W-:Y:S02]  /*00a0*/  ULOP3.LUT UR4, UR6, UR4, URZ, 0xfc, !UPT ;  /* 0x0000000406047292 */ /* 0x000fe4000f8efcff */
[----:B------:R-:W-:-:S04]  /*00b0*/  ULOP3.LUT UR5, UR7, UR5, URZ, 0xfc, !UPT ;  /* 0x0000000507057292 */ /* 0x000fc8000f8efcff */
[----:B------:R-:W-:Y:S02]  /*00c0*/  MOV R4, UR4 ;  /* 0x0000000400047c02 */ /* 0x000fe40008000f00 */
[----:B------:R-:W-:-:S05]  /*00d0*/  MOV R5, UR5 ;  /* 0x0000000500057c02 */ /* 0x000fca0008000f00 */
[----:B-1----:R-:W-:Y:S01]  /*00e0*/  STG.E.64 desc[UR8][R2.64], R4 ;  /* 0x0000000402007986 */ /* 0x002fe2000c101b08 */
[----:B------:R-:W-:Y:S05]  /*00f0*/  EXIT ;  /* 0x000000000000794d */ /* 0x000fea0003800000 */
.L_x_26:
        /* <DEDUP_REMOVED lines=16> */
.L_x_37:


//--------------------- .text._Z11SetupKernelPfii --------------------------
	.section	.text._Z11SetupKernelPfii,"ax",@progbits
	.align	128
        .global         _Z11SetupKernelPfii
        .type           _Z11SetupKernelPfii,@function
        .size           _Z11SetupKernelPfii,(.L_x_38 - _Z11SetupKernelPfii)
        .other          _Z11SetupKernelPfii,@"STO_CUDA_ENTRY STV_DEFAULT"
_Z11SetupKernelPfii:
.text._Z11SetupKernelPfii:
[----:B------:R-:W-:Y:S01]  /*0000*/  LDC R1, c[0x0][0x37c] ;  /* 0x0000df00ff017b82 */ /* 0x000fe20000000800 */
[----:B------:R-:W0:Y:S07]  /*0010*/  S2R R8, SR_TID.X ;  /* 0x0000000000087919 */ /* 0x000e2e0000002100 */
[----:B------:R-:W1:Y:S01]  /*0020*/  S2UR UR4, SR_CTAID.X ;  /* 0x00000000000479c3 */ /* 0x000e620000002500 */
[----:B------:R-:W1:Y:S07]  /*0030*/  LDCU UR5, c[0x0][0x360] ;  /* 0x00006c00ff0577ac */ /* 0x000e6e0008000800 */
[----:B------:R-:W2:Y:S01]  /*0040*/  LDC R3, c[0x0][0x38c] ;  /* 0x0000e300ff037b82 */ /* 0x000ea20000000800 */
[----:B-1----:R-:W-:-:S06]  /*0050*/  UIMAD UR4, UR4, UR5, URZ ;  /* 0x00000005040472a4 */ /* 0x002fcc000f8e02ff */
[----:B0-----:R-:W-:-:S05]  /*0060*/  VIADD R4, R8, UR4 ;  /* 0x0000000408047c36 */ /* 0x001fca0008000000 */
[----:B--2---:R-:W-:-:S13]  /*0070*/  ISETP.GE.AND P0, PT, R4, R3, PT ;  /* 0x000000030400720c */ /* 0x004fda0003f06270 */
[----:B------:R-:W-:Y:S05]  /*0080*/  @P0 EXIT ;  /* 0x000000000000094d */ /* 0x000fea0003800000 */
[----:B------:R-:W-:Y:S01]  /*0090*/  VIADDMNMX R3, R4, 0x3000, R3, !PT ;  /* 0x0000300004037846 */ /* 0x000fe20007800103 */
[----:B------:R-:W0:Y:S01]  /*00a0*/  LDCU.64 UR6, c[0x0][0x358] ;  /* 0x00006b00ff0677ac */ /* 0x000e220008000a00 */
[----:B------:R-:W-:Y:S03]  /*00b0*/  BSSY.RECONVERGENT B0, `(.L_x_27) ;  /* 0x0000035000007945 */ /* 0x000fe60003800200 */
[----:B------:R-:W-:-:S04]  /*00c0*/  IMAD.IADD R3, R3, 0x1, -R4 ;  /* 0x0000000103037824 */ /* 0x000fc800078e0a04 */
[C---:B------:R-:W-:Y:S02]  /*00d0*/  VIADD R0, R3.reuse, 0xffffd000 ;  /* 0xffffd00003007836 */ /* 0x040fe40000000000 */
[----:B------:R-:W-:-:S03]  /*00e0*/  VIADD R3, R3, 0xffffcfff ;  /* 0xffffcfff03037836 */ /* 0x000fc60000000000 */
[----:B------:R-:W-:-:S13]  /*00f0*/  ISETP.NE.AND P0, PT, R0, RZ, PT ;  /* 0x000000ff0000720c */ /* 0x000fda0003f05270 */
[----:B------:R-:W-:-:S04]  /*0100*/  @!P0 IMAD.MOV R3, RZ, RZ, R0 ;  /* 0x000000ffff038224 */ /* 0x000fc800078e0200 */
[----:B------:R-:W-:-:S05]  /*0110*/  IMAD.HI.U32 R3, R3, -0x55555555, RZ ;  /* 0xaaaaaaab03037827 */ /* 0x000fca00078e00ff */
[----:B------:R-:W-:Y:S02]  /*0120*/  SHF.R.U32.HI R2, RZ, 0xd, R3 ;  /* 0x0000000dff027819 */ /* 0x000fe40000011603 */
[----:B------:R-:W-:-:S03]  /*0130*/  LEA.HI R0, R3, 0x1, RZ, 0x13 ;  /* 0x0000000103007811 */ /* 0x000fc600078f98ff */
[----:B------:R-:W-:-:S04]  /*0140*/  @!P0 IMAD.MOV R0, RZ, RZ, R2 ;  /* 0x000000ffff008224 */ /* 0x000fc800078e0202 */
[C---:B------:R-:W-:Y:S01]  /*0150*/  VIADD R6, R0.reuse, 0x1 ;  /* 0x0000000100067836 */ /* 0x040fe20000000000 */
[----:B------:R-:W-:-:S04]  /*0160*/  ISETP.GE.U32.AND P0, PT, R0, 0x7, PT ;  /* 0x000000070000780c */ /* 0x000fc80003f06070 */
[----:B------:R-:W-:-:S09]  /*0170*/  LOP3.LUT R20, R6, 0x7, RZ, 0xc0, !PT ;  /* 0x0000000706147812 */ /* 0x000fd200078ec0ff */
[----:B0-----:R-:W-:Y:S05]  /*0180*/  @!P0 BRA `(.L_x_28) ;  /* 0x00000000009c8947 */ /* 0x001fea0003800000 */
[----:B------:R-:W0:Y:S01]  /*0190*/  LDC R7, c[0x0][0x388] ;  /* 0x0000e200ff077b82 */ /* 0x000e220000000800 */
[----:B------:R-:W-:Y:S01]  /*01a0*/  LOP3.LUT R5, R6, 0x1ffff8, RZ, 0xc0, !PT ;  /* 0x001ffff806057812 */ /* 0x000fe200078ec0ff */
[----:B------:R-:W-:Y:S04]  /*01b0*/  BSSY.RECONVERGENT B1, `(.L_x_29) ;  /* 0x0000023000017945 */ /* 0x000fe80003800200 */
[----:B------:R-:W-:Y:S02]  /*01c0*/  IMAD.MOV R9, RZ, RZ, -R5 ;  /* 0x000000ffff097224 */ /* 0x000fe400078e0a05 */
[----:B------:R-:W1:Y:S01]  /*01d0*/  LDC.64 R2, c[0x0][0x380] ;  /* 0x0000e000ff027b82 */ /* 0x000e620000000a00 */
[----:B0-----:R-:W-:Y:S01]  /*01e0*/  IADD3 R8, PT, PT, R7, UR4, R8 ;  /* 0x0000000407087c10 */ /* 0x001fe2000fffe008 */
[----:B------:R-:W-:-:S07]  /*01f0*/  VIADD R7, R4, 0xc000 ;  /* 0x0000c00004077836 */ /* 0x000fce0000000000 */
.L_x_30:
[C---:B------:R-:W-:Y:S01]  /*0200*/  VIADD R12, R8.reuse, 0x6000 ;  /* 0x00006000080c7836 */ /* 0x040fe20000000000 */
[C---:B------:R-:W-:Y:S01]  /*0210*/  IADD3 R10, PT, PT, R8.reuse, 0x3000, RZ ;  /* 0x00003000080a7810 */ /* 0x040fe20007ffe0ff */
[----:B--2---:R-:W-:Y:S01]  /*0220*/  VIADD R5, R7, 0xffff4000 ;  /* 0xffff400007057836 */ /* 0x004fe20000000000 */
[----:B------:R-:W-:Y:S01]  /*0230*/  I2FP.F32.S32 R11, R8 ;  /* 0x00000008000b7245 */ /* 0x000fe20000201400 */
[C---:B------:R-:W-:Y:S01]  /*0240*/  VIADD R14, R8.reuse, 0xf000 ;  /* 0x0000f000080e7836 */ /* 0x040fe20000000000 */
[----:B------:R-:W-:Y:S01]  /*0250*/  I2FP.F32.S32 R13, R10 ;  /* 0x0000000a000d7245 */ /* 0x000fe20000201400 */
[----:B-1----:R-:W-:Y:S01]  /*0260*/  IMAD.WIDE R4, R5, 0x4, R2 ;  /* 0x0000000405047825 */ /* 0x002fe200078e0202 */
[----:B------:R-:W-:Y:S02]  /*0270*/  I2FP.F32.S32 R15, R12 ;  /* 0x0000000c000f7245 */ /* 0x000fe40000201400 */
[----:B------:R-:W-:Y:S01]  /*0280*/  I2FP.F32.S32 R21, R14 ;  /* 0x0000000e00157245 */ /* 0x000fe20000201400 */
[C---:B------:R-:W-:Y:S01]  /*0290*/  VIADD R10, R8.reuse, 0x9000 ;  /* 0x00009000080a7836 */ /* 0x040fe20000000000 */
[----:B------:R0:W-:Y:S01]  /*02a0*/  STG.E desc[UR6][R4.64], R11 ;  /* 0x0000000b04007986 */ /* 0x0001e2000c101906 */
[C---:B------:R-:W-:Y:S01]  /*02b0*/  VIADD R12, R8.reuse, 0xc000 ;  /* 0x0000c000080c7836 */ /* 0x040fe20000000000 */
[----:B------:R-:W-:Y:S01]  /*02c0*/  IADD3 R9, PT, PT, R9, 0x8, RZ ;  /* 0x0000000809097810 */ /* 0x000fe20007ffe0ff */
[C---:B------:R-:W-:Y:S01]  /*02d0*/  VIADD R16, R8.reuse, 0x12000 ;  /* 0x0001200008107836 */ /* 0x040fe20000000000 */
[----:B------:R1:W-:Y:S01]  /*02e0*/  STG.E desc[UR6][R4.64+0xc000], R13 ;  /* 0x00c0000d04007986 */ /* 0x0003e2000c101906 */
[C---:B------:R-:W-:Y:S01]  /*02f0*/  VIADD R18, R8.reuse, 0x15000 ;  /* 0x0001500008127836 */ /* 0x040fe20000000000 */
[----:B------:R-:W-:Y:S01]  /*0300*/  I2FP.F32.S32 R17, R10 ;  /* 0x0000000a00117245 */ /* 0x000fe20000201400 */
[----:B------:R-:W-:Y:S01]  /*0310*/  VIADD R7, R7, 0x18000 ;  /* 0x0001800007077836 */ /* 0x000fe20000000000 */
[----:B------:R-:W-:Y:S01]  /*0320*/  I2FP.F32.S32 R19, R12 ;  /* 0x0000000c00137245 */ /* 0x000fe20000201400 */
[----:B------:R2:W-:Y:S01]  /*0330*/  STG.E desc[UR6][R4.64+0x18000], R15 ;  /* 0x0180000f04007986 */ /* 0x0005e2000c101906 */
[----:B------:R-:W-:Y:S01]  /*0340*/  ISETP.NE.AND P0, PT, R9, RZ, PT ;  /* 0x000000ff0900720c */ /* 0x000fe20003f05270 */
[----:B------:R-:W-:Y:S01]  /*0350*/  VIADD R8, R8, 0x18000 ;  /* 0x0001800008087836 */ /* 0x000fe20000000000 */
[----:B0-----:R-:W-:Y:S01]  /*0360*/  I2FP.F32.S32 R11, R16 ;  /* 0x00000010000b7245 */ /* 0x001fe20000201400 */
[----:B------:R2:W-:Y:S01]  /*0370*/  STG.E desc[UR6][R4.64+0x24000], R17 ;  /* 0x0240001104007986 */ /* 0x0005e2000c101906 */
[----:B-1----:R-:W-:-:S03]  /*0380*/  I2FP.F32.S32 R13, R18 ;  /* 0x00000012000d7245 */ /* 0x002fc60000201400 */
[----:B------:R2:W-:Y:S04]  /*0390*/  STG.E desc[UR6][R4.64+0x30000], R19 ;  /* 0x0300001304007986 */ /* 0x0005e8000c101906 */
[----:B------:R2:W-:Y:S04]  /*03a0*/  STG.E desc[UR6][R4.64+0x3c000], R21 ;  /* 0x03c0001504007986 */ /* 0x0005e8000c101906 */
[----:B------:R2:W-:Y:S04]  /*03b0*/  STG.E desc[UR6][R4.64+0x48000], R11 ;  /* 0x0480000b04007986 */ /* 0x0005e8000c101906 */
[----:B------:R2:W-:Y:S01]  /*03c0*/  STG.E desc[UR6][R4.64+0x54000], R13 ;  /* 0x0540000d04007986 */ /* 0x0005e2000c101906 */
[----:B------:R-:W-:Y:S05]  /*03d0*/  @P0 BRA `(.L_x_30) ;  /* 0xfffffffc00880947 */ /* 0x000fea000383ffff */
[----:B------:R-:W-:Y:S05]  /*03e0*/  BSYNC.RECONVERGENT B1 ;  /* 0x0000000000017941 */ /* 0x000fea0003800200 */
.L_x_29:
[----:B--2---:R-:W-:-:S07]  /*03f0*/  VIADD R4, R7, 0xffff4000 ;  /* 0xffff400007047836 */ /* 0x004fce0000000000 */
.L_x_28:
[----:B------:R-:W-:Y:S05]  /*0400*/  BSYNC.RECONVERGENT B0 ;  /* 0x0000000000007941 */ /* 0x000fea0003800200 */
.L_x_27:
[----:B------:R-:W-:-:S13]  /*0410*/  ISETP.NE.AND P0, PT, R20, RZ, PT ;  /* 0x000000ff1400720c */ /* 0x000fda0003f05270 */
[----:B------:R-:W-:Y:S05]  /*0420*/  @!P0 EXIT ;  /* 0x000000000000894d */ /* 0x000fea0003800000 */
[----:B------:R-:W-:Y:S01]  /*0430*/  ISETP.GE.U32.AND P0, PT, R20, 0x4, PT ;  /* 0x000000041400780c */ /* 0x000fe20003f06070 */
[----:B------:R-:W-:Y:S01]  /*0440*/  BSSY.RECONVERGENT B0, `(.L_x_31) ;  /* 0x0000013000007945 */ /* 0x000fe20003800200 */
[----:B------:R-:W-:-:S11]  /*0450*/  LOP3.LUT P1, R12, R6, 0x3, RZ, 0xc0, !PT ;  /* 0x00000003060c7812 */ /* 0x000fd6000782c0ff */
[----:B------:R-:W-:Y:S05]  /*0460*/  @!P0 BRA `(.L_x_32) ;  /* 0x0000000000408947 */ /* 0x000fea0003800000 */
[----:B------:R-:W0:Y:S01]  /*0470*/  LDCU UR4, c[0x0][0x388] ;  /* 0x00007100ff0477ac */ /* 0x000e220008000800 */
[----:B------:R-:W1:Y:S01]  /*0480*/  LDC.64 R2, c[0x0][0x380] ;  /* 0x0000e000ff027b82 */ /* 0x000e620000000a00 */
[----:B0-----:R-:W-:-:S04]  /*0490*/  VIADD R5, R4, UR4 ;  /* 0x0000000404057c36 */ /* 0x001fc80008000000 */
[C---:B------:R-:W-:Y:S01]  /*04a0*/  VIADD R6, R5.reuse, 0x3000 ;  /* 0x0000300005067836 */ /* 0x040fe20000000000 */
[C---:B------:R-:W-:Y:S01]  /*04b0*/  IADD3 R10, PT, PT, R5.reuse, 0x9000, RZ ;  /* 0x00009000050a7810 */ /* 0x040fe20007ffe0ff */
[----:B------:R-:W-:Y:S01]  /*04c0*/  VIADD R8, R5, 0x6000 ;  /* 0x0000600005087836 */ /* 0x000fe20000000000 */
[----:B------:R-:W-:Y:S01]  /*04d0*/  I2FP.F32.S32 R5, R5 ;  /* 0x0000000500057245 */ /* 0x000fe20000201400 */
[C---:B-1----:R-:W-:Y:S01]  /*04e0*/  IMAD.WIDE R2, R4.reuse, 0x4, R2 ;  /* 0x0000000404027825 */ /* 0x042fe200078e0202 */
[----:B------:R-:W-:Y:S02]  /*04f0*/  I2FP.F32.S32 R7, R6 ;  /* 0x0000000600077245 */ /* 0x000fe40000201400 */
[----:B------:R-:W-:Y:S01]  /*0500*/  I2FP.F32.S32 R9, R8 ;  /* 0x0000000800097245 */ /* 0x000fe20000201400 */
[----:B------:R-:W-:Y:S01]  /*0510*/  VIADD R4, R4, 0xc000 ;  /* 0x0000c00004047836 */ /* 0x000fe20000000000 */
[----:B------:R-:W-:Y:S01]  /*0520*/  I2FP.F32.S32 R11, R10 ;  /* 0x0000000a000b7245 */ /* 0x000fe20000201400 */
[----:B------:R0:W-:Y:S04]  /*0530*/  STG.E desc[UR6][R2.64], R5 ;  /* 0x0000000502007986 */ /* 0x0001e8000c101906 */
[----:B------:R0:W-:Y:S04]  /*0540*/  STG.E desc[UR6][R2.64+0xc000], R7 ;  /* 0x00c0000702007986 */ /* 0x0001e8000c101906 */
[----:B------:R0:W-:Y:S04]  /*0550*/  STG.E desc[UR6][R2.64+0x18000], R9 ;  /* 0x0180000902007986 */ /* 0x0001e8000c101906 */
[----:B------:R0:W-:Y:S02]  /*0560*/  STG.E desc[UR6][R2.64+0x24000], R11 ;  /* 0x0240000b02007986 */ /* 0x0001e4000c101906 */
.L_x_32:
[----:B------:R-:W-:Y:S05]  /*0570*/  BSYNC.RECONVERGENT B0 ;  /* 0x0000000000007941 */ /* 0x000fea0003800200 */
.L_x_31:
[----:B------:R-:W-:Y:S05]  /*0580*/  @!P1 EXIT ;  /* 0x000000000000994d */ /* 0x000fea0003800000 */
[----:B------:R-:W-:Y:S01]  /*0590*/  ISETP.NE.AND P0, PT, R12, 0x1, PT ;  /* 0x000000010c00780c */ /* 0x000fe20003f05270 */
[----:B------:R-:W-:Y:S01]  /*05a0*/  BSSY.RECONVERGENT B0, `(.L_x_33) ;  /* 0x000000e000007945 */ /* 0x000fe20003800200 */
[----:B------:R-:W-:-:S04]  /*05b0*/  LOP3.LUT R0, R0, 0x1, RZ, 0xc0, !PT ;  /* 0x0000000100007812 */ /* 0x000fc800078ec0ff */
[----:B------:R-:W-:-:S07]  /*05c0*/  ISETP.NE.U32.AND P1, PT, R0, 0x1, PT ;  /* 0x000000010000780c */ /* 0x000fce0003f25070 */
[----:B------:R-:W-:Y:S06]  /*05d0*/  @!P0 BRA `(.L_x_34) ;  /* 0x0000000000288947 */ /* 0x000fec0003800000 */
[----:B------:R-:W1:Y:S01]  /*05e0*/  LDCU UR4, c[0x0][0x388] ;  /* 0x00007100ff0477ac */ /* 0x000e620008000800 */
[----:B0-----:R-:W0:Y:S01]  /*05f0*/  LDC.64 R2, c[0x0][0x380] ;  /* 0x0000e000ff027b82 */ /* 0x001e220000000a00 */
[----:B-1----:R-:W-:-:S04]  /*0600*/  VIADD R0, R4, UR4 ;  /* 0x0000000404007c36 */ /* 0x002fc80008000000 */
[----:B------:R-:W-:Y:S01]  /*0610*/  VIADD R6, R0, 0x3000 ;  /* 0x0000300000067836 */ /* 0x000fe20000000000 */
[----:B------:R-:W-:Y:S01]  /*0620*/  I2FP.F32.S32 R5, R0 ;  /* 0x0000000000057245 */ /* 0x000fe20000201400 */
[----:B0-----:R-:W-:-:S03]  /*0630*/  IMAD.WIDE R2, R4, 0x4, R2 ;  /* 0x0000000404027825 */ /* 0x001fc600078e0202 */
[----:B------:R-:W-:Y:S01]  /*0640*/  I2FP.F32.S32 R7, R6 ;  /* 0x0000000600077245 */ /* 0x000fe20000201400 */
[----:B------:R-:W-:Y:S01]  /*0650*/  VIADD R4, R4, 0x6000 ;  /* 0x0000600004047836 */ /* 0x000fe20000000000 */
[----:B------:R1:W-:Y:S04]  /*0660*/  STG.E desc[UR6][R2.64], R5 ;  /* 0x0000000502007986 */ /* 0x0003e8000c101906 */
[----:B------:R1:W-:Y:S02]  /*0670*/  STG.E desc[UR6][R2.64+0xc000], R7 ;  /* 0x00c0000702007986 */ /* 0x0003e4000c101906 */
.L_x_34:
[----:B------:R-:W-:Y:S05]  /*0680*/  BSYNC.RECONVERGENT B0 ;  /* 0x0000000000007941 */ /* 0x000fea0003800200 */
.L_x_33:
[----:B------:R-:W-:Y:S05]  /*0690*/  @!P1 EXIT ;  /* 0x000000000000994d */ /* 0x000fea0003800000 */
[----:B01----:R-:W0:Y:S01]  /*06a0*/  LDC.64 R2, c[0x0][0x380] ;  /* 0x0000e000ff027b82 */ /* 0x003e220000000a00 */
[----:B------:R-:W1:Y:S02]  /*06b0*/  LDCU UR4, c[0x0][0x388] ;  /* 0x00007100ff0477ac */ /* 0x000e640008000800 */
[C---:B-1----:R-:W-:Y:S02]  /*06c0*/  VIADD R0, R4.reuse, UR4 ;  /* 0x0000000404007c36 */ /* 0x042fe40008000000 */
[----:B0-----:R-:W-:-:S03]  /*06d0*/  IMAD.WIDE R4, R4, 0x4, R2 ;  /* 0x0000000404047825 */ /* 0x001fc600078e0202 */
[----:B------:R-:W-:-:S05]  /*06e0*/  I2FP.F32.S32 R3, R0 ;  /* 0x0000000000037245 */ /* 0x000fca0000201400 */
[----:B------:R-:W-:Y:S01]  /*06f0*/  STG.E desc[UR6][R4.64], R3 ;  /* 0x0000000304007986 */ /* 0x000fe2000c101906 */
[----:B------:R-:W-:Y:S05]  /*0700*/  EXIT ;  /* 0x000000000000794d */ /* 0x000fea0003800000 */
.L_x_35:
        /* <DEDUP_REMOVED lines=15> */
.L_x_38:


//--------------------- .nv.shared.reserved.0     --------------------------
	.section	.nv.shared.reserved.0,"aw",@nobits
	.weak		__nv_reservedSMEM_offset_0_alias
	.size		__nv_reservedSMEM_offset_0_alias, 0, 64
	.other		__nv_reservedSMEM_offset_0_alias,@"STO_CUDA_RESERVED_SHARED STV_DEFAULT"
__nv_reservedSMEM_offset_0_alias:
	.zero		0
	.zero		64


//--------------------- .nv.constant0._Z26MultiplyAndAllGatherKernelPfS_S_S_S_iifPN4cuda3__47barrierILNS0_3std3__412thread_scopeE0ENS4_18__empty_completionEEE --------------------------
	.section	.nv.constant0._Z26MultiplyAndAllGatherKernelPfS_S_S_S_iifPN4cuda3__47barrierILNS0_3std3__412thread_scopeE0ENS4_18__empty_completionEEE,"a",@progbits
	.sectionflags	@""
	.align	4
.nv.constant0._Z26MultiplyAndAllGatherKernelPfS_S_S_S_iifPN4cuda3__47barrierILNS0_3std3__412thread_scopeE0ENS4_18__empty_completionEEE:
	.zero		960


//--------------------- .nv.constant0._Z16init_coordinatorPN4cuda3__47barrierILNS_3std3__412thread_scopeE0ENS3_18__empty_completionEEEi --------------------------
	.section	.nv.constant0._Z16init_coordinatorPN4cuda3__47barrierILNS_3std3__412thread_scopeE0ENS3_18__empty_completionEEEi,"a",@progbits
	.sectionflags	@""
	.align	4
.nv.constant0._Z16init_coordinatorPN4cuda3__47barrierILNS_3std3__412thread_scopeE0ENS3_18__empty_completionEEEi:
	.zero		908


//--------------------- .nv.constant0._Z11SetupKernelPfii --------------------------
	.section	.nv.constant0._Z11SetupKernelPfii,"a",@progbits
	.sectionflags	@""
	.align	4
.nv.constant0._Z11SetupKernelPfii:
	.zero		912


//--------------------- SYMBOLS --------------------------

	.type		.nv.reservedSmem.offset0,@object
	.size		.nv.reservedSmem.offset0,0x4
